	.target	sm_90a

	.elftype	@"ET_EXEC"


//--------------------- .note.nv.tkinfo           --------------------------
	.section	.note.nv.tkinfo,"",@"SHT_NOTE"
	.sectionflags	@"SHF_NOTE_NV_TKINFO"
	.tkinfo
        /*0018*/ 	.word	0x00000002
        /*0030*/ 	.string	""
        /*0030*/ 	.string	"ptxas"
        /*0030*/ 	.string	"Cuda compilation tools, release 13.0, V13.0.88"
        /*0030*/ 	.string	"Build cuda_13.0.r13.0/compiler.36424714_0"
        /*0030*/ 	.string	"-arch sm_90a -m 64 "



//--------------------- .note.nv.cuinfo           --------------------------
	.section	.note.nv.cuinfo,"",@"SHT_NOTE"
	.sectionflags	@"SHF_NOTE_NV_CUINFO"
        /*0018*/ 	.short	0x0002
        /*001a*/ 	.short	0x005a
        /*001c*/ 	.short	0x0082
	.zero		2


//--------------------- .nv.info                  --------------------------
	.section	.nv.info,"",@"SHT_CUDA_INFO"
	.align	4


	//----- nvinfo : EIATTR_REGCOUNT
	.align		4
        /*0000*/ 	.byte	0x04, 0x2f
        /*0002*/ 	.short	(.L_15 - .L_14)
	.align		4
.L_14:
        /*0004*/ 	.word	index@(_ZN7cutlass13device_kernelINS_4gemm6kernel13GemmUniversalIN4cute5tupleIJiiiiEEENS1_10collective13CollectiveMmaINS1_34MainloopSm90TmaGmmaWarpSpecializedILi5ENS5_IJNS4_1CILi1EEESB_SB_EEENS1_35KernelTmaWarpSpecializedCooperativeEEENS5_IJNSA_ILi128EEESF_NSA_ILi32EEEEEEaNS5_IJlSB_lEEEaSI_NS4_8TiledMMAINS4_8MMA_AtomIJNS4_4SM904GMMA27MMA_64x128x32_S32S8S8_SS_TNEEEENS4_6LayoutINS5_IJNSA_ILi2EEESB_SB_EEENS5_IJSB_NSA_ILi0EEESS_EEEEENS5_IJNS4_10UnderscoreESV_SV_EEEEENS4_13SM90_TMA_LOADENS4_14ComposedLayoutINS4_7SwizzleILi1ELi4ELi3EEENS4_18smem_ptr_flag_bitsILi8EEENSP_INS5_IJNSA_ILi8EEESG_EEENS5_IJSG_SB_EEEEEEEvNS4_8identityESY_S18_vS19_EENS_8epilogue10collective6detail29Sm90TmaWarpSpecializedAdapterINS1C_15DefaultEpilogueIaSI_SI_NS1B_6thread17LinearCombinationIaLi1EiiLNS1G_9ScaleType4KindE0ELNS_15FloatRoundStyleE2EaEENS1_15EpilogueDefaultEEEEEvvEEEEvNT_6ParamsE)
        /*0008*/ 	.word	0x000000a8


	//----- nvinfo : EIATTR_FRAME_SIZE
	.align		4
.L_15:
        /*000c*/ 	.byte	0x04, 0x11
        /*000e*/ 	.short	(.L_17 - .L_16)
	.align		4
.L_16:
        /*0010*/ 	.word	index@(_ZN7cutlass13device_kernelINS_4gemm6kernel13GemmUniversalIN4cute5tupleIJiiiiEEENS1_10collective13CollectiveMmaINS1_34MainloopSm90TmaGmmaWarpSpecializedILi5ENS5_IJNS4_1CILi1EEESB_SB_EEENS1_35KernelTmaWarpSpecializedCooperativeEEENS5_IJNSA_ILi128EEESF_NSA_ILi32EEEEEEaNS5_IJlSB_lEEEaSI_NS4_8TiledMMAINS4_8MMA_AtomIJNS4_4SM904GMMA27MMA_64x128x32_S32S8S8_SS_TNEEEENS4_6LayoutINS5_IJNSA_ILi2EEESB_SB_EEENS5_IJSB_NSA_ILi0EEESS_EEEEENS5_IJNS4_10UnderscoreESV_SV_EEEEENS4_13SM90_TMA_LOADENS4_14ComposedLayoutINS4_7SwizzleILi1ELi4ELi3EEENS4_18smem_ptr_flag_bitsILi8EEENSP_INS5_IJNSA_ILi8EEESG_EEENS5_IJSG_SB_EEEEEEEvNS4_8identityESY_S18_vS19_EENS_8epilogue10collective6detail29Sm90TmaWarpSpecializedAdapterINS1C_15DefaultEpilogueIaSI_SI_NS1B_6thread17LinearCombinationIaLi1EiiLNS1G_9ScaleType4KindE0ELNS_15FloatRoundStyleE2EaEENS1_15EpilogueDefaultEEEEEvvEEEEvNT_6ParamsE)
        /*0014*/ 	.word	0x00000000


	//----- nvinfo : EIATTR_MIN_STACK_SIZE
	.align		4
.L_17:
        /*0018*/ 	.byte	0x04, 0x12
        /*001a*/ 	.short	(.L_19 - .L_18)
	.align		4
.L_18:
        /*001c*/ 	.word	index@(_ZN7cutlass13device_kernelINS_4gemm6kernel13GemmUniversalIN4cute5tupleIJiiiiEEENS1_10collective13CollectiveMmaINS1_34MainloopSm90TmaGmmaWarpSpecializedILi5ENS5_IJNS4_1CILi1EEESB_SB_EEENS1_35KernelTmaWarpSpecializedCooperativeEEENS5_IJNSA_ILi128EEESF_NSA_ILi32EEEEEEaNS5_IJlSB_lEEEaSI_NS4_8TiledMMAINS4_8MMA_AtomIJNS4_4SM904GMMA27MMA_64x128x32_S32S8S8_SS_TNEEEENS4_6LayoutINS5_IJNSA_ILi2EEESB_SB_EEENS5_IJSB_NSA_ILi0EEESS_EEEEENS5_IJNS4_10UnderscoreESV_SV_EEEEENS4_13SM90_TMA_LOADENS4_14ComposedLayoutINS4_7SwizzleILi1ELi4ELi3EEENS4_18smem_ptr_flag_bitsILi8EEENSP_INS5_IJNSA_ILi8EEESG_EEENS5_IJSG_SB_EEEEEEEvNS4_8identityESY_S18_vS19_EENS_8epilogue10collective6detail29Sm90TmaWarpSpecializedAdapterINS1C_15DefaultEpilogueIaSI_SI_NS1B_6thread17LinearCombinationIaLi1EiiLNS1G_9ScaleType4KindE0ELNS_15FloatRoundStyleE2EaEENS1_15EpilogueDefaultEEEEEvvEEEEvNT_6ParamsE)
        /*0020*/ 	.word	0x00000000
.L_19:


//--------------------- .nv.compat                --------------------------
	.section	.nv.compat,"",@"SHT_CUDA_COMPAT_INFO"
	.align	4
        /*0000*/ 	.byte	0x02, 0x09, 0x01, 0x00, 0x02, 0x02, 0x04, 0x00, 0x02, 0x05, 0x05, 0x00, 0x03, 0x07, 0x01, 0x01
        /*0010*/ 	.byte	0x02, 0x03, 0x01, 0x00, 0x02, 0x06, 0x01, 0x00, 0x04, 0x0b, 0x08, 0x00, 0x00, 0x00, 0x00, 0x00
        /*0020*/ 	.byte	0x00, 0x00, 0x00, 0x00


//--------------------- .nv.info._ZN7cutlass13device_kernelINS_4gemm6kernel13GemmUniversalIN4cute5tupleIJiiiiEEENS1_10collective13CollectiveMmaINS1_34MainloopSm90TmaGmmaWarpSpecializedILi5ENS5_IJNS4_1CILi1EEESB_SB_EEENS1_35KernelTmaWarpSpecializedCooperativeEEENS5_IJNSA_ILi128EEESF_NSA_ILi32EEEEEEaNS5_IJlSB_lEEEaSI_NS4_8TiledMMAINS4_8MMA_AtomIJNS4_4SM904GMMA27MMA_64x128x32_S32S8S8_SS_TNEEEENS4_6LayoutINS5_IJNSA_ILi2EEESB_SB_EEENS5_IJSB_NSA_ILi0EEESS_EEEEENS5_IJNS4_10UnderscoreESV_SV_EEEEENS4_13SM90_TMA_LOADENS4_14ComposedLayoutINS4_7SwizzleILi1ELi4ELi3EEENS4_18smem_ptr_flag_bitsILi8EEENSP_INS5_IJNSA_ILi8EEESG_EEENS5_IJSG_SB_EEEEEEEvNS4_8identityESY_S18_vS19_EENS_8epilogue10collective6detail29Sm90TmaWarpSpecializedAdapterINS1C_15DefaultEpilogueIaSI_SI_NS1B_6thread17LinearCombinationIaLi1EiiLNS1G_9ScaleType4KindE0ELNS_15FloatRoundStyleE2EaEENS1_15EpilogueDefaultEEEEEvvEEEEvNT_6ParamsE --------------------------
	.section	.nv.info._ZN7cutlass13device_kernelINS_4gemm6kernel13GemmUniversalIN4cute5tupleIJiiiiEEENS1_10collective13CollectiveMmaINS1_34MainloopSm90TmaGmmaWarpSpecializedILi5ENS5_IJNS4_1CILi1EEESB_SB_EEENS1_35KernelTmaWarpSpecializedCooperativeEEENS5_IJNSA_ILi128EEESF_NSA_ILi32EEEEEEaNS5_IJlSB_lEEEaSI_NS4_8TiledMMAINS4_8MMA_AtomIJNS4_4SM904GMMA27MMA_64x128x32_S32S8S8_SS_TNEEEENS4_6LayoutINS5_IJNSA_ILi2EEESB_SB_EEENS5_IJSB_NSA_ILi0EEESS_EEEEENS5_IJNS4_10UnderscoreESV_SV_EEEEENS4_13SM90_TMA_LOADENS4_14ComposedLayoutINS4_7SwizzleILi1ELi4ELi3EEENS4_18smem_ptr_flag_bitsILi8EEENSP_INS5_IJNSA_ILi8EEESG_EEENS5_IJSG_SB_EEEEEEEvNS4_8identityESY_S18_vS19_EENS_8epilogue10collective6detail29Sm90TmaWarpSpecializedAdapterINS1C_15DefaultEpilogueIaSI_SI_NS1B_6thread17LinearCombinationIaLi1EiiLNS1G_9ScaleType4KindE0ELNS_15FloatRoundStyleE2EaEENS1_15EpilogueDefaultEEEEEvvEEEEvNT_6ParamsE,"",@"SHT_CUDA_INFO"
	.sectionflags	@""
	.align	4


	//----- nvinfo : EIATTR_CUDA_API_VERSION
	.align		4
        /*0000*/ 	.byte	0x04, 0x37
        /*0002*/ 	.short	(.L_21 - .L_20)
.L_20:
        /*0004*/ 	.word	0x00000082


	//----- nvinfo : EIATTR_KPARAM_INFO
	.align		4
.L_21:
        /*0008*/ 	.byte	0x04, 0x17
        /*000a*/ 	.short	(.L_23 - .L_22)
.L_22:
        /*000c*/ 	.word	0x00000000
        /*0010*/ 	.short	0x0000
        /*0012*/ 	.short	0x0070
        /*0014*/ 	.byte	0x00, 0xf0, 0x01, 0x10


	//----- nvinfo : EIATTR_SPARSE_MMA_MASK
	.align		4
.L_23:
        /*0018*/ 	.byte	0x03, 0x50
        /*001a*/ 	.short	0x0000


	//----- nvinfo : EIATTR_MAXREG_COUNT
	.align		4
        /*001c*/ 	.byte	0x03, 0x1b
        /*001e*/ 	.short	0x00a8


	//----- nvinfo : EIATTR_NUM_BARRIERS
	.align		4
        /*0020*/ 	.byte	0x02, 0x4c
        /*0022*/ 	.byte	0x01
	.zero		1


	//----- nvinfo : EIATTR_EXTERNS
	.align		4
        /*0024*/ 	.byte	0x04, 0x0f
        /*0026*/ 	.short	(.L_25 - .L_24)


	//   ....[0]....
	.align		4
.L_24:
        /*0028*/ 	.word	index@(__assertfail)


	//----- nvinfo : EIATTR_MERCURY_ISA_VERSION
	.align		4
.L_25:
        /*002c*/ 	.byte	0x03, 0x5f
        /*002e*/ 	.short	0x0101


	//----- nvinfo : EIATTR_INT_WARP_WIDE_INSTR_OFFSETS
	.align		4
        /*0030*/ 	.byte	0x04, 0x31
        /*0032*/ 	.short	(.L_27 - .L_26)


	//   ....[0]....
.L_26:
        /*0034*/ 	.word	0x00000410


	//   ....[1]....
        /*0038*/ 	.word	0x00000420


	//   ....[2]....
        /*003c*/ 	.word	0x000004e0


	//----- nvinfo : EIATTR_COOP_GROUP_MASK_REGIDS
	.align		4
.L_27:
        /*0040*/ 	.byte	0x04, 0x29
        /*0042*/ 	.short	(.L_29 - .L_28)


	//   ....[0]....
.L_28:
        /*0044*/ 	.word	0xffffffff


	//   ....[1]....
        /*0048*/ 	.word	0xffffffff


	//   ....[2]....
        /*004c*/ 	.word	0xffffffff


	//   ....[3]....
        /*0050*/ 	.word	0xffffffff


	//   ....[4]....
        /*0054*/ 	.word	0xffffffff


	//----- nvinfo : EIATTR_COOP_GROUP_INSTR_OFFSETS
	.align		4
.L_29:
        /*0058*/ 	.byte	0x04, 0x28
        /*005a*/ 	.short	(.L_31 - .L_30)


	//   ....[0]....
.L_30:
        /*005c*/ 	.word	0x00000060


	//   ....[1]....
        /*0060*/ 	.word	0x00000070


	//   ....[2]....
        /*0064*/ 	.word	0x00000130


	//   ....[3]....
        /*0068*/ 	.word	0x000002e0


	//   ....[4]....
        /*006c*/ 	.word	0x00001180


	//----- nvinfo : EIATTR_REG_RECONFIG
	.align		4
.L_31:
        /*0070*/ 	.byte	0x01, 0x54
	.zero		2


	//----- nvinfo : EIATTR_SYSCALL_OFFSETS
	.align		4
        /*0074*/ 	.byte	0x04, 0x46
        /*0076*/ 	.short	(.L_33 - .L_32)


	//   ....[0]....
.L_32:
        /*0078*/ 	.word	0x00001370


	//----- nvinfo : EIATTR_MBARRIER_INSTR_OFFSETS
	.align		4
.L_33:
        /*007c*/ 	.byte	0x04, 0x39
        /*007e*/ 	.short	(.L_35 - .L_34)


	//   ....[0]....
.L_34:
        /*0080*/ 	.word	0x00000230
        /*0084*/ 	.word	0x000000ff
        /*0088*/ 	.word	0x00000000
        /*008c*/ 	.short	0x0100
        /*008e*/ 	.byte	0x08
	.zero		1


	//   ....[1]....
        /*0090*/ 	.word	0x00000240
        /*0094*/ 	.word	0x000000ff
        /*0098*/ 	.word	0x00000028
        /*009c*/ 	.short	0x0100
        /*009e*/ 	.byte	0x08
	.zero		1


	//   ....[2]....
        /*00a0*/ 	.word	0x00000250
        /*00a4*/ 	.word	0x000000ff
        /*00a8*/ 	.word	0x00000008
        /*00ac*/ 	.short	0x0100
        /*00ae*/ 	.byte	0x08
	.zero		1


	//   ....[3]....
        /*00b0*/ 	.word	0x00000260
        /*00b4*/ 	.word	0x000000ff
        /*00b8*/ 	.word	0x00000030
        /*00bc*/ 	.short	0x0100
        /*00be*/ 	.byte	0x08
	.zero		1


	//   ....[4]....
        /*00c0*/ 	.word	0x00000270
        /*00c4*/ 	.word	0x000000ff
        /*00c8*/ 	.word	0x00000010
        /*00cc*/ 	.short	0x0100
        /*00ce*/ 	.byte	0x08
	.zero		1


	//   ....[5]....
        /*00d0*/ 	.word	0x00000280
        /*00d4*/ 	.word	0x000000ff
        /*00d8*/ 	.word	0x00000038
        /*00dc*/ 	.short	0x0100
        /*00de*/ 	.byte	0x08
	.zero		1


	//   ....[6]....
        /*00e0*/ 	.word	0x00000290
        /*00e4*/ 	.word	0x000000ff
        /*00e8*/ 	.word	0x00000018
        /*00ec*/ 	.short	0x0100
        /*00ee*/ 	.byte	0x08
	.zero		1


	//   ....[7]....
        /*00f0*/ 	.word	0x000002a0
        /*00f4*/ 	.word	0x000000ff
        /*00f8*/ 	.word	0x00000040
        /*00fc*/ 	.short	0x0100
        /*00fe*/ 	.byte	0x08
	.zero		1


	//   ....[8]....
        /*0100*/ 	.word	0x000002b0
        /*0104*/ 	.word	0x000000ff
        /*0108*/ 	.word	0x00000020
        /*010c*/ 	.short	0x0100
        /*010e*/ 	.byte	0x08
	.zero		1


	//   ....[9]....
        /*0110*/ 	.word	0x000002c0
        /*0114*/ 	.word	0x000000ff
        /*0118*/ 	.word	0x00000048
        /*011c*/ 	.short	0x0100
        /*011e*/ 	.byte	0x08
	.zero		1


	//   ....[10]....
        /*0120*/ 	.word	0x00000560
        /*0124*/ 	.word	0x000000ff
        /*0128*/ 	.word	0x00000060
        /*012c*/ 	.short	0x0100
        /*012e*/ 	.byte	0x08
	.zero		1


	//   ....[11]....
        /*0130*/ 	.word	0x000005e0
        /*0134*/ 	.word	0x000000ff
        /*0138*/ 	.word	0x00000068
        /*013c*/ 	.short	0x0100
        /*013e*/ 	.byte	0x08
	.zero		1


	//   ....[12]....
        /*0140*/ 	.word	0x00001440
        /*0144*/ 	.word	0x00000003
        /*0148*/ 	.word	0x00000000
        /*014c*/ 	.short	0x010a
        /*014e*/ 	.byte	0x3f
	.zero		1


	//   ....[13]....
        /*0150*/ 	.word	0x000014a0
        /*0154*/ 	.word	0x00000003
        /*0158*/ 	.word	0x00000000
        /*015c*/ 	.short	0x010a
        /*015e*/ 	.byte	0x3f
	.zero		1


	//   ....[14]....
        /*0160*/ 	.word	0x000016b0
        /*0164*/ 	.word	0x00000005
        /*0168*/ 	.word	0x00000000
        /*016c*/ 	.short	0x010a
        /*016e*/ 	.byte	0x3f
	.zero		1


	//   ....[15]....
        /*0170*/ 	.word	0x000016f0
        /*0174*/ 	.word	0x00000005
        /*0178*/ 	.word	0x00000000
        /*017c*/ 	.short	0x010a
        /*017e*/ 	.byte	0x3f
	.zero		1


	//   ....[16]....
        /*0180*/ 	.word	0x000017e0
        /*0184*/ 	.word	0x00000004
        /*0188*/ 	.word	0x00000000
        /*018c*/ 	.short	0x0101
        /*018e*/ 	.byte	0x3f
	.zero		1


	//   ....[17]....
        /*0190*/ 	.word	0x000019a0
        /*0194*/ 	.word	0x00000000
        /*0198*/ 	.word	0x00000000
        /*019c*/ 	.short	0x0101
        /*019e*/ 	.byte	0x3f
	.zero		1


	//   ....[18]....
        /*01a0*/ 	.word	0x00005d40
        /*01a4*/ 	.word	0x0000000e
        /*01a8*/ 	.word	0x00000028
        /*01ac*/ 	.short	0x010a
        /*01ae*/ 	.byte	0x3f
	.zero		1


	//   ....[19]....
        /*01b0*/ 	.word	0x000060b0
        /*01b4*/ 	.word	0x00000006
        /*01b8*/ 	.word	0x00000068
        /*01bc*/ 	.short	0x0101
        /*01be*/ 	.byte	0x3f
	.zero		1


	//   ....[20]....
        /*01c0*/ 	.word	0x000067d0
        /*01c4*/ 	.word	0x00000007
        /*01c8*/ 	.word	0x00000000
        /*01cc*/ 	.short	0x010a
        /*01ce*/ 	.byte	0x3f
	.zero		1


	//   ....[21]....
        /*01d0*/ 	.word	0x00006850
        /*01d4*/ 	.word	0x00000009
        /*01d8*/ 	.word	0x00000000
        /*01dc*/ 	.short	0x010a
        /*01de*/ 	.byte	0x3f
	.zero		1


	//   ....[22]....
        /*01e0*/ 	.word	0x000068e0
        /*01e4*/ 	.word	0x00000006
        /*01e8*/ 	.word	0x00000000
        /*01ec*/ 	.short	0x010a
        /*01ee*/ 	.byte	0x3f
	.zero		1


	//   ....[23]....
        /*01f0*/ 	.word	0x00006970
        /*01f4*/ 	.word	0x00000009
        /*01f8*/ 	.word	0x00000000
        /*01fc*/ 	.short	0x010a
        /*01fe*/ 	.byte	0x3f
	.zero		1


	//   ....[24]....
        /*0200*/ 	.word	0x00006a00
        /*0204*/ 	.word	0x00000003
        /*0208*/ 	.word	0x00000000
        /*020c*/ 	.short	0x010a
        /*020e*/ 	.byte	0x3f
	.zero		1


	//   ....[25]....
        /*0210*/ 	.word	0x00006a60
        /*0214*/ 	.word	0x00000003
        /*0218*/ 	.word	0x00000000
        /*021c*/ 	.short	0x010a
        /*021e*/ 	.byte	0x3f
	.zero		1


	//   ....[26]....
        /*0220*/ 	.word	0x00006ab0
        /*0224*/ 	.word	0x00000005
        /*0228*/ 	.word	0x00000000
        /*022c*/ 	.short	0x010a
        /*022e*/ 	.byte	0x3f
	.zero		1


	//   ....[27]....
        /*0230*/ 	.word	0x00006b80
        /*0234*/ 	.word	0x0000000e
        /*0238*/ 	.word	0x00000028
        /*023c*/ 	.short	0x010a
        /*023e*/ 	.byte	0x3f
	.zero		1


	//   ....[28]....
        /*0240*/ 	.word	0x00006c50
        /*0244*/ 	.word	0x00000007
        /*0248*/ 	.word	0x00000000
        /*024c*/ 	.short	0x010a
        /*024e*/ 	.byte	0x3f
	.zero		1


	//   ....[29]....
        /*0250*/ 	.word	0x00006ca0
        /*0254*/ 	.word	0x00000009
        /*0258*/ 	.word	0x00000000
        /*025c*/ 	.short	0x010a
        /*025e*/ 	.byte	0x3f
	.zero		1


	//   ....[30]....
        /*0260*/ 	.word	0x00006cf0
        /*0264*/ 	.word	0x00000006
        /*0268*/ 	.word	0x00000000
        /*026c*/ 	.short	0x010a
        /*026e*/ 	.byte	0x3f
	.zero		1


	//   ....[31]....
        /*0270*/ 	.word	0x00006d40
        /*0274*/ 	.word	0x00000009
        /*0278*/ 	.word	0x00000000
        /*027c*/ 	.short	0x010a
        /*027e*/ 	.byte	0x3f
	.zero		1


	//----- nvinfo : EIATTR_NUM_MBARRIERS
	.align		4
.L_35:
        /*0280*/ 	.byte	0x03, 0x38
        /*0282*/ 	.short	0x000c


	//----- nvinfo : EIATTR_EXIT_INSTR_OFFSETS
	.align		4
        /*0284*/ 	.byte	0x04, 0x1c
        /*0286*/ 	.short	(.L_37 - .L_36)


	//   ....[0]....
.L_36:
        /*0288*/ 	.word	0x00000680


	//   ....[1]....
        /*028c*/ 	.word	0x00000f40


	//   ....[2]....
        /*0290*/ 	.word	0x00005420


	//   ....[3]....
        /*0294*/ 	.word	0x00005a50


	//   ....[4]....
        /*0298*/ 	.word	0x00006a50


	//----- nvinfo : EIATTR_MAX_THREADS
	.align		4
.L_37:
        /*029c*/ 	.byte	0x04, 0x05
        /*029e*/ 	.short	(.L_39 - .L_38)
.L_38:
        /*02a0*/ 	.word	0x00000180
        /*02a4*/ 	.word	0x00000001
        /*02a8*/ 	.word	0x00000001


	//----- nvinfo : EIATTR_CRS_STACK_SIZE
	.align		4
.L_39:
        /*02ac*/ 	.byte	0x04, 0x1e
        /*02ae*/ 	.short	(.L_41 - .L_40)
.L_40:
        /*02b0*/ 	.word	0x00000000


	//----- nvinfo : EIATTR_CBANK_PARAM_SIZE
	.align		4
.L_41:
        /*02b4*/ 	.byte	0x03, 0x19
        /*02b6*/ 	.short	0x0470


	//----- nvinfo : EIATTR_PARAM_CBANK
	.align		4
        /*02b8*/ 	.byte	0x04, 0x0a
        /*02ba*/ 	.short	(.L_43 - .L_42)
	.align		4
.L_42:
        /*02bc*/ 	.word	index@(.nv.constant0._ZN7cutlass13device_kernelINS_4gemm6kernel13GemmUniversalIN4cute5tupleIJiiiiEEENS1_10collective13CollectiveMmaINS1_34MainloopSm90TmaGmmaWarpSpecializedILi5ENS5_IJNS4_1CILi1EEESB_SB_EEENS1_35KernelTmaWarpSpecializedCooperativeEEENS5_IJNSA_ILi128EEESF_NSA_ILi32EEEEEEaNS5_IJlSB_lEEEaSI_NS4_8TiledMMAINS4_8MMA_AtomIJNS4_4SM904GMMA27MMA_64x128x32_S32S8S8_SS_TNEEEENS4_6LayoutINS5_IJNSA_ILi2EEESB_SB_EEENS5_IJSB_NSA_ILi0EEESS_EEEEENS5_IJNS4_10UnderscoreESV_SV_EEEEENS4_13SM90_TMA_LOADENS4_14ComposedLayoutINS4_7SwizzleILi1ELi4ELi3EEENS4_18smem_ptr_flag_bitsILi8EEENSP_INS5_IJNSA_ILi8EEESG_EEENS5_IJSG_SB_EEEEEEEvNS4_8identityESY_S18_vS19_EENS_8epilogue10collective6detail29Sm90TmaWarpSpecializedAdapterINS1C_15DefaultEpilogueIaSI_SI_NS1B_6thread17LinearCombinationIaLi1EiiLNS1G_9ScaleType4KindE0ELNS_15FloatRoundStyleE2EaEENS1_15EpilogueDefaultEEEEEvvEEEEvNT_6ParamsE)
        /*02c0*/ 	.short	0x0210
        /*02c2*/ 	.short	0x0470


	//----- nvinfo : EIATTR_SW_WAR
	.align		4
.L_43:
        /*02c4*/ 	.byte	0x04, 0x36
        /*02c6*/ 	.short	(.L_45 - .L_44)
.L_44:
        /*02c8*/ 	.word	0x00000008
.L_45:


//--------------------- .nv.callgraph             --------------------------
	.section	.nv.callgraph,"",@"SHT_CUDA_CALLGRAPH"
	.align	4
	.sectionentsize	8
	.align		4
        /*0000*/ 	.word	0x00000000
	.align		4
        /*0004*/ 	.word	0xffffffff
	.align		4
        /*0008*/ 	.word	index@(_ZN7cutlass13device_kernelINS_4gemm6kernel13GemmUniversalIN4cute5tupleIJiiiiEEENS1_10collective13CollectiveMmaINS1_34MainloopSm90TmaGmmaWarpSpecializedILi5ENS5_IJNS4_1CILi1EEESB_SB_EEENS1_35KernelTmaWarpSpecializedCooperativeEEENS5_IJNSA_ILi128EEESF_NSA_ILi32EEEEEEaNS5_IJlSB_lEEEaSI_NS4_8TiledMMAINS4_8MMA_AtomIJNS4_4SM904GMMA27MMA_64x128x32_S32S8S8_SS_TNEEEENS4_6LayoutINS5_IJNSA_ILi2EEESB_SB_EEENS5_IJSB_NSA_ILi0EEESS_EEEEENS5_IJNS4_10UnderscoreESV_SV_EEEEENS4_13SM90_TMA_LOADENS4_14ComposedLayoutINS4_7SwizzleILi1ELi4ELi3EEENS4_18smem_ptr_flag_bitsILi8EEENSP_INS5_IJNSA_ILi8EEESG_EEENS5_IJSG_SB_EEEEEEEvNS4_8identityESY_S18_vS19_EENS_8epilogue10collective6detail29Sm90TmaWarpSpecializedAdapterINS1C_15DefaultEpilogueIaSI_SI_NS1B_6thread17LinearCombinationIaLi1EiiLNS1G_9ScaleType4KindE0ELNS_15FloatRoundStyleE2EaEENS1_15EpilogueDefaultEEEEEvvEEEEvNT_6ParamsE)
	.align		4
        /*000c*/ 	.word	index@(__assertfail)
	.align		4
        /*0010*/ 	.word	0x00000000
	.align		4
        /*0014*/ 	.word	0xfffffffe
	.align		4
        /*0018*/ 	.word	0x00000000
	.align		4
        /*001c*/ 	.word	0xfffffffd
	.align		4
        /*0020*/ 	.word	0x00000000
	.align		4
        /*0024*/ 	.word	0xfffffffc


//--------------------- .nv.constant4             --------------------------
	.section	.nv.constant4,"a",@progbits
	.align	8
	.align		8
.nv.constant4:
        /*0000*/ 	.dword	__assertfail
	.align		8
        /*0008*/ 	.dword	__unnamed_1
	.align		8
        /*0010*/ 	.dword	_ZN40_INTERNAL_a506ba4c_4_k_cu_692316b4_300014cuda3std3__45__cpo5beginE
	.align		8
        /*0018*/ 	.dword	_ZN40_INTERNAL_a506ba4c_4_k_cu_692316b4_300014cuda3std3__45__cpo3endE
	.align		8
        /*0020*/ 	.dword	_ZN40_INTERNAL_a506ba4c_4_k_cu_692316b4_300014cuda3std3__45__cpo6cbeginE
	.align		8
        /*0028*/ 	.dword	_ZN40_INTERNAL_a506ba4c_4_k_cu_692316b4_300014cuda3std3__45__cpo4cendE
	.align		8
        /*0030*/ 	.dword	_ZN40_INTERNAL_a506ba4c_4_k_cu_692316b4_300014cuda3std3__442_GLOBAL__N__a506ba4c_4_k_cu_692316b4_300016ignoreE
	.align		8
        /*0038*/ 	.dword	_ZN40_INTERNAL_a506ba4c_4_k_cu_692316b4_300014cuda3std3__419piecewise_constructE
	.align		8
        /*0040*/ 	.dword	_ZN40_INTERNAL_a506ba4c_4_k_cu_692316b4_300014cuda3std3__48in_placeE
	.align		8
        /*0048*/ 	.dword	_ZN40_INTERNAL_a506ba4c_4_k_cu_692316b4_300014cuda3std6ranges3__45__cpo4swapE
	.align		8
        /*0050*/ 	.dword	_ZN40_INTERNAL_a506ba4c_4_k_cu_692316b4_300014cuda3std6ranges3__45__cpo9iter_moveE
	.align		8
        /*0058*/ 	.dword	_ZN40_INTERNAL_a506ba4c_4_k_cu_692316b4_300014cute7productE
	.align		8
        /*0060*/ 	.dword	_ZN40_INTERNAL_a506ba4c_4_k_cu_692316b4_300014cute1_E
	.align		8
        /*0068*/ 	.dword	$str$22
	.align		8
        /*0070*/ 	.dword	$str$23


//--------------------- .text._ZN7cutlass13device_kernelINS_4gemm6kernel13GemmUniversalIN4cute5tupleIJiiiiEEENS1_10collective13CollectiveMmaINS1_34MainloopSm90TmaGmmaWarpSpecializedILi5ENS5_IJNS4_1CILi1EEESB_SB_EEENS1_35KernelTmaWarpSpecializedCooperativeEEENS5_IJNSA_ILi128EEESF_NSA_ILi32EEEEEEaNS5_IJlSB_lEEEaSI_NS4_8TiledMMAINS4_8MMA_AtomIJNS4_4SM904GMMA27MMA_64x128x32_S32S8S8_SS_TNEEEENS4_6LayoutINS5_IJNSA_ILi2EEESB_SB_EEENS5_IJSB_NSA_ILi0EEESS_EEEEENS5_IJNS4_10UnderscoreESV_SV_EEEEENS4_13SM90_TMA_LOADENS4_14ComposedLayoutINS4_7SwizzleILi1ELi4ELi3EEENS4_18smem_ptr_flag_bitsILi8EEENSP_INS5_IJNSA_ILi8EEESG_EEENS5_IJSG_SB_EEEEEEEvNS4_8identityESY_S18_vS19_EENS_8epilogue10collective6detail29Sm90TmaWarpSpecializedAdapterINS1C_15DefaultEpilogueIaSI_SI_NS1B_6thread17LinearCombinationIaLi1EiiLNS1G_9ScaleType4KindE0ELNS_15FloatRoundStyleE2EaEENS1_15EpilogueDefaultEEEEEvvEEEEvNT_6ParamsE --------------------------
	.section	.text._ZN7cutlass13device_kernelINS_4gemm6kernel13GemmUniversalIN4cute5tupleIJiiiiEEENS1_10collective13CollectiveMmaINS1_34MainloopSm90TmaGmmaWarpSpecializedILi5ENS5_IJNS4_1CILi1EEESB_SB_EEENS1_35KernelTmaWarpSpecializedCooperativeEEENS5_IJNSA_ILi128EEESF_NSA_ILi32EEEEEEaNS5_IJlSB_lEEEaSI_NS4_8TiledMMAINS4_8MMA_AtomIJNS4_4SM904GMMA27MMA_64x128x32_S32S8S8_SS_TNEEEENS4_6LayoutINS5_IJNSA_ILi2EEESB_SB_EEENS5_IJSB_NSA_ILi0EEESS_EEEEENS5_IJNS4_10UnderscoreESV_SV_EEEEENS4_13SM90_TMA_LOADENS4_14ComposedLayoutINS4_7SwizzleILi1ELi4ELi3EEENS4_18smem_ptr_flag_bitsILi8EEENSP_INS5_IJNSA_ILi8EEESG_EEENS5_IJSG_SB_EEEEEEEvNS4_8identityESY_S18_vS19_EENS_8epilogue10collective6detail29Sm90TmaWarpSpecializedAdapterINS1C_15DefaultEpilogueIaSI_SI_NS1B_6thread17LinearCombinationIaLi1EiiLNS1G_9ScaleType4KindE0ELNS_15FloatRoundStyleE2EaEENS1_15EpilogueDefaultEEEEEvvEEEEvNT_6ParamsE,"ax",@progbits
	.align	128
.text._ZN7cutlass13device_kernelINS_4gemm6kernel13GemmUniversalIN4cute5tupleIJiiiiEEENS1_10collective13CollectiveMmaINS1_34MainloopSm90TmaGmmaWarpSpecializedILi5ENS5_IJNS4_1CILi1EEESB_SB_EEENS1_35KernelTmaWarpSpecializedCooperativeEEENS5_IJNSA_ILi128EEESF_NSA_ILi32EEEEEEaNS5_IJlSB_lEEEaSI_NS4_8TiledMMAINS4_8MMA_AtomIJNS4_4SM904GMMA27MMA_64x128x32_S32S8S8_SS_TNEEEENS4_6LayoutINS5_IJNSA_ILi2EEESB_SB_EEENS5_IJSB_NSA_ILi0EEESS_EEEEENS5_IJNS4_10UnderscoreESV_SV_EEEEENS4_13SM90_TMA_LOADENS4_14ComposedLayoutINS4_7SwizzleILi1ELi4ELi3EEENS4_18smem_ptr_flag_bitsILi8EEENSP_INS5_IJNSA_ILi8EEESG_EEENS5_IJSG_SB_EEEEEEEvNS4_8identityESY_S18_vS19_EENS_8epilogue10collective6detail29Sm90TmaWarpSpecializedAdapterINS1C_15DefaultEpilogueIaSI_SI_NS1B_6thread17LinearCombinationIaLi1EiiLNS1G_9ScaleType4KindE0ELNS_15FloatRoundStyleE2EaEENS1_15EpilogueDefaultEEEEEvvEEEEvNT_6ParamsE:
        .type           _ZN7cutlass13device_kernelINS_4gemm6kernel13GemmUniversalIN4cute5tupleIJiiiiEEENS1_10collective13CollectiveMmaINS1_34MainloopSm90TmaGmmaWarpSpecializedILi5ENS5_IJNS4_1CILi1EEESB_SB_EEENS1_35KernelTmaWarpSpecializedCooperativeEEENS5_IJNSA_ILi128EEESF_NSA_ILi32EEEEEEaNS5_IJlSB_lEEEaSI_NS4_8TiledMMAINS4_8MMA_AtomIJNS4_4SM904GMMA27MMA_64x128x32_S32S8S8_SS_TNEEEENS4_6LayoutINS5_IJNSA_ILi2EEESB_SB_EEENS5_IJSB_NSA_ILi0EEESS_EEEEENS5_IJNS4_10UnderscoreESV_SV_EEEEENS4_13SM90_TMA_LOADENS4_14ComposedLayoutINS4_7SwizzleILi1ELi4ELi3EEENS4_18smem_ptr_flag_bitsILi8EEENSP_INS5_IJNSA_ILi8EEESG_EEENS5_IJSG_SB_EEEEEEEvNS4_8identityESY_S18_vS19_EENS_8epilogue10collective6detail29Sm90TmaWarpSpecializedAdapterINS1C_15DefaultEpilogueIaSI_SI_NS1B_6thread17LinearCombinationIaLi1EiiLNS1G_9ScaleType4KindE0ELNS_15FloatRoundStyleE2EaEENS1_15EpilogueDefaultEEEEEvvEEEEvNT_6ParamsE,@function
        .size           _ZN7cutlass13device_kernelINS_4gemm6kernel13GemmUniversalIN4cute5tupleIJiiiiEEENS1_10collective13CollectiveMmaINS1_34MainloopSm90TmaGmmaWarpSpecializedILi5ENS5_IJNS4_1CILi1EEESB_SB_EEENS1_35KernelTmaWarpSpecializedCooperativeEEENS5_IJNSA_ILi128EEESF_NSA_ILi32EEEEEEaNS5_IJlSB_lEEEaSI_NS4_8TiledMMAINS4_8MMA_AtomIJNS4_4SM904GMMA27MMA_64x128x32_S32S8S8_SS_TNEEEENS4_6LayoutINS5_IJNSA_ILi2EEESB_SB_EEENS5_IJSB_NSA_ILi0EEESS_EEEEENS5_IJNS4_10UnderscoreESV_SV_EEEEENS4_13SM90_TMA_LOADENS4_14ComposedLayoutINS4_7SwizzleILi1ELi4ELi3EEENS4_18smem_ptr_flag_bitsILi8EEENSP_INS5_IJNSA_ILi8EEESG_EEENS5_IJSG_SB_EEEEEEEvNS4_8identityESY_S18_vS19_EENS_8epilogue10collective6detail29Sm90TmaWarpSpecializedAdapterINS1C_15DefaultEpilogueIaSI_SI_NS1B_6thread17LinearCombinationIaLi1EiiLNS1G_9ScaleType4KindE0ELNS_15FloatRoundStyleE2EaEENS1_15EpilogueDefaultEEEEEvvEEEEvNT_6ParamsE,(.L_x_200 - _ZN7cutlass13device_kernelINS_4gemm6kernel13GemmUniversalIN4cute5tupleIJiiiiEEENS1_10collective13CollectiveMmaINS1_34MainloopSm90TmaGmmaWarpSpecializedILi5ENS5_IJNS4_1CILi1EEESB_SB_EEENS1_35KernelTmaWarpSpecializedCooperativeEEENS5_IJNSA_ILi128EEESF_NSA_ILi32EEEEEEaNS5_IJlSB_lEEEaSI_NS4_8TiledMMAINS4_8MMA_AtomIJNS4_4SM904GMMA27MMA_64x128x32_S32S8S8_SS_TNEEEENS4_6LayoutINS5_IJNSA_ILi2EEESB_SB_EEENS5_IJSB_NSA_ILi0EEESS_EEEEENS5_IJNS4_10UnderscoreESV_SV_EEEEENS4_13SM90_TMA_LOADENS4_14ComposedLayoutINS4_7SwizzleILi1ELi4ELi3EEENS4_18smem_ptr_flag_bitsILi8EEENSP_INS5_IJNSA_ILi8EEESG_EEENS5_IJSG_SB_EEEEEEEvNS4_8identityESY_S18_vS19_EENS_8epilogue10collective6detail29Sm90TmaWarpSpecializedAdapterINS1C_15DefaultEpilogueIaSI_SI_NS1B_6thread17LinearCombinationIaLi1EiiLNS1G_9ScaleType4KindE0ELNS_15FloatRoundStyleE2EaEENS1_15EpilogueDefaultEEEEEvvEEEEvNT_6ParamsE)
        .other          _ZN7cutlass13device_kernelINS_4gemm6kernel13GemmUniversalIN4cute5tupleIJiiiiEEENS1_10collective13CollectiveMmaINS1_34MainloopSm90TmaGmmaWarpSpecializedILi5ENS5_IJNS4_1CILi1EEESB_SB_EEENS1_35KernelTmaWarpSpecializedCooperativeEEENS5_IJNSA_ILi128EEESF_NSA_ILi32EEEEEEaNS5_IJlSB_lEEEaSI_NS4_8TiledMMAINS4_8MMA_AtomIJNS4_4SM904GMMA27MMA_64x128x32_S32S8S8_SS_TNEEEENS4_6LayoutINS5_IJNSA_ILi2EEESB_SB_EEENS5_IJSB_NSA_ILi0EEESS_EEEEENS5_IJNS4_10UnderscoreESV_SV_EEEEENS4_13SM90_TMA_LOADENS4_14ComposedLayoutINS4_7SwizzleILi1ELi4ELi3EEENS4_18smem_ptr_flag_bitsILi8EEENSP_INS5_IJNSA_ILi8EEESG_EEENS5_IJSG_SB_EEEEEEEvNS4_8identityESY_S18_vS19_EENS_8epilogue10collective6detail29Sm90TmaWarpSpecializedAdapterINS1C_15DefaultEpilogueIaSI_SI_NS1B_6thread17LinearCombinationIaLi1EiiLNS1G_9ScaleType4KindE0ELNS_15FloatRoundStyleE2EaEENS1_15EpilogueDefaultEEEEEvvEEEEvNT_6ParamsE,@"STO_CUDA_ENTRY STV_DEFAULT"
_ZN7cutlass13device_kernelINS_4gemm6kernel13GemmUniversalIN4cute5tupleIJiiiiEEENS1_10collective13CollectiveMmaINS1_34MainloopSm90TmaGmmaWarpSpecializedILi5ENS5_IJNS4_1CILi1EEESB_SB_EEENS1_35KernelTmaWarpSpecializedCooperativeEEENS5_IJNSA_ILi128EEESF_NSA_ILi32EEEEEEaNS5_IJlSB_lEEEaSI_NS4_8TiledMMAINS4_8MMA_AtomIJNS4_4SM904GMMA27MMA_64x128x32_S32S8S8_SS_TNEEEENS4_6LayoutINS5_IJNSA_ILi2EEESB_SB_EEENS5_IJSB_NSA_ILi0EEESS_EEEEENS5_IJNS4_10UnderscoreESV_SV_EEEEENS4_13SM90_TMA_LOADENS4_14ComposedLayoutINS4_7SwizzleILi1ELi4ELi3EEENS4_18smem_ptr_flag_bitsILi8EEENSP_INS5_IJNSA_ILi8EEESG_EEENS5_IJSG_SB_EEEEEEEvNS4_8identityESY_S18_vS19_EENS_8epilogue10collective6detail29Sm90TmaWarpSpecializedAdapterINS1C_15DefaultEpilogueIaSI_SI_NS1B_6thread17LinearCombinationIaLi1EiiLNS1G_9ScaleType4KindE0ELNS_15FloatRoundStyleE2EaEENS1_15EpilogueDefaultEEEEEvvEEEEvNT_6ParamsE:
[----:B------:R-:W0:Y:S01]  /*0000*/  LDC R1, c[0x0][0x28] ;  /* 0x00000a00ff017b82 */ /* 0x000e220000000800 */
[----:B------:R-:W1:Y:S01]  /*0010*/  S2R R3, SR_TID.X ;  /* 0x0000000000037919 */ /* 0x000e620000002100 */
[----:B------:R-:W-:Y:S01]  /*0020*/  ELECT P0, URZ, PT ;  /* 0x00000000003f782f */ /* 0x000fe20003800000 */
[----:B------:R-:W-:Y:S01]  /*0030*/  BSSY B0, `(.L_x_0) ;  /* 0x000000f000007945 */ /* 0x000fe20003800000 */
[--C-:B-1----:R-:W-:Y:S02]  /*0040*/  SHF.R.U32.HI R0, RZ, 0x5, R3.reuse ;  /* 0x00000005ff007819 */ /* 0x102fe40000011603 */
[----:B------:R-:W-:-:S03]  /*0050*/  SHF.R.U32.HI R14, RZ, 0x7, R3 ;  /* 0x00000007ff0e7819 */ /* 0x000fc60000011603 */
[----:B------:R-:W1:Y:S04]  /*0060*/  SHFL.IDX PT, R4, R0, RZ, 0x1f ;  /* 0x00001fff00047589 */ /* 0x000e6800000e0000 */
[----:B------:R2:W3:Y:S01]  /*0070*/  SHFL.IDX PT, R10, R14, RZ, 0x1f ;  /* 0x00001fff0e0a7589 */ /* 0x0004e200000e0000 */
[----:B-1----:R-:W-:-:S13]  /*0080*/  ISETP.NE.OR P0, PT, R4, RZ, !P0 ;  /* 0x000000ff0400720c */ /* 0x002fda0004705670 */
[----:B0-23--:R-:W-:Y:S05]  /*0090*/  @P0 BRA `(.L_x_1) ;  /* 0x0000000000200947 */ /* 0x00dfea0003800000 */
[----:B------:R-:W-:Y:S02]  /*00a0*/  ULDC.64 UR4, c[0x0][0x198] ;  /* 0x0000660000047ab9 */ /* 0x000fe40000000a00 */
[----:B------:R-:W-:Y:S02]  /*00b0*/  UIADD3 UR6, UP0, UR4, 0xf0, URZ ;  /* 0x000000f004067890 */ /* 0x000fe4000ff1e03f */
[----:B------:R-:W-:Y:S02]  /*00c0*/  UIADD3 UR4, UP1, UR4, 0x1f0, URZ ;  /* 0x000001f004047890 */ /* 0x000fe4000ff3e03f */
[----:B------:R-:W-:Y:S02]  /*00d0*/  UIADD3.X UR7, URZ, UR5, URZ, UP0, !UPT ;  /* 0x000000053f077290 */ /* 0x000fe400087fe43f */
[----:B------:R-:W-:-:S07]  /*00e0*/  UIADD3.X UR5, URZ, UR5, URZ, UP1, !UPT ;  /* 0x000000053f057290 */ /* 0x000fce0008ffe43f */
[----:B------:R0:W-:Y:S02]  /*00f0*/  UTMACCTL.PF [UR6] ;  /* 0x00000000060079b9 */ /* 0x0001e40008040000 */
[----:B------:R0:W-:Y:S02]  /*0100*/  UTMACCTL.PF [UR4] ;  /* 0x00000000040079b9 */ /* 0x0001e40008040000 */
[----:B0-----:R-:W-:Y:S01]  /*0110*/  NOP ;  /* 0x0000000000007918 */ /* 0x001fe20000000000 */
.L_x_1:
[----:B------:R-:W-:Y:S05]  /*0120*/  BSYNC B0 ;  /* 0x0000000000007941 */ /* 0x000fea0003800000 */
.L_x_0:
[----:B------:R-:W0:Y:S02]  /*0130*/  SHFL.IDX PT, R2, R0, RZ, 0x1f ;  /* 0x00001fff00027589 */ /* 0x000e2400000e0000 */
[----:B0-----:R-:W-:-:S13]  /*0140*/  ISETP.NE.AND P0, PT, R2, RZ, PT ;  /* 0x000000ff0200720c */ /* 0x001fda0003f05270 */
[----:B------:R-:W-:Y:S05]  /*0150*/  @P0 BRA `(.L_x_2) ;  /* 0x0000000000600947 */ /* 0x000fea0003800000 */
[----:B------:R-:W0:Y:S01]  /*0160*/  S2UR UR8, SR_CgaCtaId ;  /* 0x00000000000879c3 */ /* 0x000e220000008800 */
[----:B------:R-:W-:Y:S01]  /*0170*/  UMOV UR4, 0x400 ;  /* 0x0000040000047882 */ /* 0x000fe20000000000 */
[----:B------:R-:W-:Y:S01]  /*0180*/  UMOV UR5, 0x1 ;  /* 0x0000000100057882 */ /* 0x000fe20000000000 */
[----:B------:R-:W-:Y:S01]  /*0190*/  UMOV UR6, 0x100 ;  /* 0x0000010000067882 */ /* 0x000fe20000000000 */
[----:B------:R-:W-:Y:S01]  /*01a0*/  ELECT P0, URZ, PT ;  /* 0x00000000003f782f */ /* 0x000fe20003800000 */
[----:B------:R-:W-:-:S04]  /*01b0*/  UIADD3 UR6, -UR6, 0x100000, URZ ;  /* 0x0010000006067890 */ /* 0x000fc8000fffe13f */
[----:B------:R-:W-:Y:S02]  /*01c0*/  USHF.L.U32 UR7, UR6, 0xb, URZ ;  /* 0x0000000b06077899 */ /* 0x000fe4000800063f */
[----:B------:R-:W-:Y:S02]  /*01d0*/  USHF.L.U32 UR6, UR6, 0x1, URZ ;  /* 0x0000000106067899 */ /* 0x000fe4000800063f */
[----:B0-----:R-:W-:Y:S02]  /*01e0*/  ULEA UR8, UR8, UR4, 0x18 ;  /* 0x0000000408087291 */ /* 0x001fe4000f8ec03f */
[----:B------:R-:W-:-:S04]  /*01f0*/  UIADD3 UR4, -UR5, 0x100000, URZ ;  /* 0x0010000005047890 */ /* 0x000fc8000fffe13f */
[----:B------:R-:W-:Y:S02]  /*0200*/  USHF.L.U32 UR5, UR4, 0xb, URZ ;  /* 0x0000000b04057899 */ /* 0x000fe4000800063f */
[----:B------:R-:W-:Y:S01]  /*0210*/  USHF.L.U32 UR4, UR4, 0x1, URZ ;  /* 0x0000000104047899 */ /* 0x000fe2000800063f */
[----:B------:R-:W0:Y:S11]  /*0220*/  FENCE.VIEW.ASYNC.S ;  /* 0x00000000000073c6 */ /* 0x000e360000000000 */
[----:B0-----:R0:W1:Y:S01]  /*0230*/  SYNCS.EXCH.64 URZ, [UR8], UR4 ;  /* 0x00000004083f75b2 */ /* 0x0010620008000100 */
[----:B------:R0:W2:Y:S01]  /*0240*/  SYNCS.EXCH.64 URZ, [UR8+0x28], UR6 ;  /* 0x00002806083f75b2 */ /* 0x0000a20008000100 */
[----:B------:R0:W3:Y:S01]  /*0250*/  SYNCS.EXCH.64 URZ, [UR8+0x8], UR4 ;  /* 0x00000804083f75b2 */ /* 0x0000e20008000100 */
[----:B------:R0:W4:Y:S01]  /*0260*/  SYNCS.EXCH.64 URZ, [UR8+0x30], UR6 ;  /* 0x00003006083f75b2 */ /* 0x0001220008000100 */
[----:B------:R0:W0:Y:S01]  /*0270*/  SYNCS.EXCH.64 URZ, [UR8+0x10], UR4 ;  /* 0x00001004083f75b2 */ /* 0x0000220008000100 */
[----:B------:R0:W0:Y:S01]  /*0280*/  SYNCS.EXCH.64 URZ, [UR8+0x38], UR6 ;  /* 0x00003806083f75b2 */ /* 0x0000220008000100 */
[----:B------:R0:W0:Y:S01]  /*0290*/  SYNCS.EXCH.64 URZ, [UR8+0x18], UR4 ;  /* 0x00001804083f75b2 */ /* 0x0000220008000100 */
[----:B------:R0:W0:Y:S01]  /*02a0*/  SYNCS.EXCH.64 URZ, [UR8+0x40], UR6 ;  /* 0x00004006083f75b2 */ /* 0x0000220008000100 */
[----:B------:R0:W0:Y:S01]  /*02b0*/  SYNCS.EXCH.64 URZ, [UR8+0x20], UR4 ;  /* 0x00002004083f75b2 */ /* 0x0000220008000100 */
[----:B------:R0:W0:Y:S01]  /*02c0*/  SYNCS.EXCH.64 URZ, [UR8+0x48], UR6 ;  /* 0x00004806083f75b2 */ /* 0x0000220008000100 */
[----:B------:R-:W-:Y:S01]  /*02d0*/  NOP ;  /* 0x0000000000007918 */ /* 0x000fe20000000000 */
.L_x_2:
[----:B------:R-:W5:Y:S01]  /*02e0*/  SHFL.IDX PT, R0, R0, RZ, 0x1f ;  /* 0x00001fff00007589 */ /* 0x000f6200000e0000 */
[----:B------:R-:W-:Y:S01]  /*02f0*/  ELECT P0, URZ, PT ;  /* 0x00000000003f782f */ /* 0x000fe20003800000 */
[----:B------:R-:W1:Y:S01]  /*0300*/  LDC R2, c[0x0][0x65c] ;  /* 0x00019700ff027b82 */ /* 0x000e620000000800 */
[----:B------:R-:W-:Y:S01]  /*0310*/  SHF.R.S32.HI R7, RZ, 0x1f, R4 ;  /* 0x0000001fff077819 */ /* 0x000fe20000011404 */
[----:B------:R-:W2:Y:S01]  /*0320*/  S2R R5, SR_CTAID.Y ;  /* 0x0000000000057919 */ /* 0x000ea20000002600 */
[----:B0-----:R-:W-:Y:S01]  /*0330*/  UMOV UR4, 0x20 ;  /* 0x0000002000047882 */ /* 0x001fe20000000000 */
[----:B------:R-:W-:Y:S01]  /*0340*/  NOP ;  /* 0x0000000000007918 */ /* 0x000fe20000000000 */
[----:B------:R-:W-:Y:S01]  /*0350*/  LEA.HI R7, R7, R4, RZ, 0x2 ;  /* 0x0000000407077211 */ /* 0x000fe200078f10ff */
[----:B------:R-:W0:Y:S01]  /*0360*/  S2R R6, SR_CTAID.X ;  /* 0x0000000000067919 */ /* 0x000e220000002500 */
[----:B------:R-:W-:Y:S01]  /*0370*/  ISETP.NE.AND P2, PT, R10, RZ, PT ;  /* 0x000000ff0a00720c */ /* 0x000fe20003f45270 */
[----:B------:R-:W-:Y:S01]  /*0380*/  NOP ;  /* 0x0000000000007918 */ /* 0x000fe20000000000 */
[----:B------:R-:W-:-:S02]  /*0390*/  LOP3.LUT R7, R7, 0xfffffffc, RZ, 0xc0, !PT ;  /* 0xfffffffc07077812 */ /* 0x000fc400078ec0ff */
[----:B-----5:R-:W-:Y:S02]  /*03a0*/  ISETP.NE.OR P0, PT, R0, RZ, !P0 ;  /* 0x000000ff0000720c */ /* 0x020fe40004705670 */
[----:B-1----:R-:W-:-:S04]  /*03b0*/  ISETP.NE.AND P3, PT, R2, 0x1, PT ;  /* 0x000000010200780c */ /* 0x002fc80003f65270 */
[----:B------:R-:W-:Y:S01]  /*03c0*/  P2R R0, PR, RZ, 0x8 ;  /* 0x00000008ff007803 */ /* 0x000fe20000000000 */
[----:B------:R-:W-:Y:S01]  /*03d0*/  IMAD.IADD R0, R4, 0x1, -R7 ;  /* 0x0000000104007824 */ /* 0x000fe200078e0a07 */
[----:B------:R-:W-:Y:S01]  /*03e0*/  LOP3.LUT R4, R3, 0x7f, RZ, 0xc0, !PT ;  /* 0x0000007f03047812 */ /* 0x000fe200078ec0ff */
[----:B------:R-:W-:-:S03]  /*03f0*/  IMAD.MOV.U32 R7, RZ, RZ, RZ ;  /* 0x000000ffff077224 */ /* 0x000fc600078e00ff */
[----:B------:R-:W-:Y:S01]  /*0400*/  ISETP.NE.AND P1, PT, R0, 0x3, PT ;  /* 0x000000030000780c */ /* 0x000fe20003f25270 */
[----:B------:R-:W-:Y:S01]  /*0410*/  VOTEU.ALL UP0, P0 ;  /* 0x00000000003f7886 */ /* 0x000fe20000000000 */
[----:B------:R-:W-:Y:S01]  /*0420*/  VOTEU.ALL UP1, P0 ;  /* 0x00000000003f7886 */ /* 0x000fe20000020000 */
[----:B------:R-:W0:Y:S01]  /*0430*/  @P3 LDC R17, c[0x0][0x10] ;  /* 0x00000400ff113b82 */ /* 0x000e220000000800 */
[----:B--2---:R-:W-:Y:S02]  /*0440*/  @P3 IMAD.MOV.U32 R8, RZ, RZ, R5 ;  /* 0x000000ffff083224 */ /* 0x004fe400078e0005 */
[----:B------:R-:W-:Y:S01]  /*0450*/  @!UP0 UMOV UR6, 0x400 ;  /* 0x0000040000068882 */ /* 0x000fe20000000000 */
[----:B------:R-:W-:-:S04]  /*0460*/  @!UP0 UIADD3 UR4, -UR4, 0x100000, URZ ;  /* 0x0010000004048890 */ /* 0x000fc8000fffe13f */
[----:B------:R-:W-:Y:S02]  /*0470*/  @!UP0 USHF.L.U32 UR5, UR4, 0xb, URZ ;  /* 0x0000000b04058899 */ /* 0x000fe4000800063f */
[----:B------:R-:W-:Y:S01]  /*0480*/  @!UP0 USHF.L.U32 UR4, UR4, 0x1, URZ ;  /* 0x0000000104048899 */ /* 0x000fe2000800063f */
[----:B------:R-:W-:Y:S01]  /*0490*/  @P3 IMAD.MOV.U32 R9, RZ, RZ, RZ ;  /* 0x000000ffff093224 */ /* 0x000fe200078e00ff */
[----:B------:R-:W1:Y:S08]  /*04a0*/  @!UP0 S2UR UR7, SR_CgaCtaId ;  /* 0x00000000000789c3 */ /* 0x000e700000008800 */
[----:B------:R-:W2:Y:S01]  /*04b0*/  @!P3 LDC R11, c[0x0][0xc] ;  /* 0x00000300ff0bbb82 */ /* 0x000ea20000000800 */
[----:B0-----:R-:W-:Y:S01]  /*04c0*/  @P3 IMAD.WIDE.U32 R16, R6, R17, R8 ;  /* 0x0000001106103225 */ /* 0x001fe200078e0008 */
[----:B-1----:R-:W-:Y:S01]  /*04d0*/  @!UP0 ULEA UR8, UR7, UR6, 0x18 ;  /* 0x0000000607088291 */ /* 0x002fe2000f8ec03f */
[----:B------:R-:W-:-:S02]  /*04e0*/  VOTEU.ALL UP0, P0 ;  /* 0x00000000003f7886 */ /* 0x000fc40000000000 */
[----:B------:R-:W-:Y:S01]  /*04f0*/  ULDC UR6, c[0x0][0xc] ;  /* 0x0000030000067ab9 */ /* 0x000fe20000000800 */
[----:B------:R-:W-:Y:S01]  /*0500*/  ISETP.EQ.OR P0, PT, R0, RZ, !P1 ;  /* 0x000000ff0000720c */ /* 0x000fe20004f02670 */
[----:B------:R-:W-:-:S03]  /*0510*/  ULDC UR7, c[0x0][0x10] ;  /* 0x0000040000077ab9 */ /* 0x000fc60000000800 */
[C---:B------:R-:W-:Y:S01]  /*0520*/  ISETP.EQ.AND P0, PT, R10.reuse, RZ, P0 ;  /* 0x000000ff0a00720c */ /* 0x040fe20000702270 */
[----:B------:R-:W-:Y:S02]  /*0530*/  VIADD R10, R10, 0xffffffff ;  /* 0xffffffff0a0a7836 */ /* 0x000fe40000000000 */
[----:B--2---:R-:W-:Y:S01]  /*0540*/  @!P3 IMAD.WIDE.U32 R8, R11, R5, R6 ;  /* 0x000000050b08b225 */ /* 0x004fe200078e0006 */
[----:B------:R-:W0:Y:S02]  /*0550*/  FENCE.VIEW.ASYNC.S ;  /* 0x00000000000073c6 */ /* 0x000e240000000000 */
[----:B0-----:R-:W3:Y:S01]  /*0560*/  @!UP0 SYNCS.EXCH.64 URZ, [UR8+0x60], UR4 ;  /* 0x00006004083f85b2 */ /* 0x001ee20008000100 */
[----:B------:R-:W-:Y:S01]  /*0570*/  SEL R18, RZ, 0x1, !P0 ;  /* 0x00000001ff127807 */ /* 0x000fe20004000000 */
[----:B------:R-:W-:Y:S01]  /*0580*/  @P3 IMAD.MOV.U32 R11, RZ, RZ, RZ ;  /* 0x000000ffff0b3224 */ /* 0x000fe200078e00ff */
[----:B------:R-:W-:Y:S01]  /*0590*/  ISETP.GE.U32.AND P1, PT, R10, 0x2, PT ;  /* 0x000000020a00780c */ /* 0x000fe20003f26070 */
[----:B------:R-:W-:-:S02]  /*05a0*/  @!P3 IMAD.MOV.U32 R16, RZ, RZ, R8 ;  /* 0x000000ffff10b224 */ /* 0x000fc400078e0008 */
[----:B------:R-:W-:Y:S01]  /*05b0*/  @P3 IMAD.IADD R17, R17, 0x1, R11 ;  /* 0x0000000111113824 */ /* 0x000fe200078e020b */
[----:B------:R-:W-:Y:S01]  /*05c0*/  SEL R18, R18, 0x2, P1 ;  /* 0x0000000212127807 */ /* 0x000fe20000800000 */
[----:B------:R-:W-:Y:S01]  /*05d0*/  @!P3 IMAD.MOV.U32 R17, RZ, RZ, R9 ;  /* 0x000000ffff11b224 */ /* 0x000fe200078e0009 */
[----:B------:R0:W3:Y:S01]  /*05e0*/  @!UP1 SYNCS.EXCH.64 URZ, [UR8+0x68], UR4 ;  /* 0x00006804083f95b2 */ /* 0x0000e20008000100 */
[----:B------:R-:W-:Y:S01]  /*05f0*/  NOP ;  /* 0x0000000000007918 */ /* 0x000fe20000000000 */
[----:B0-----:R-:W-:-:S03]  /*0600*/  UIMAD.WIDE.U32 UR4, UR6, UR7, URZ ;  /* 0x00000007060472a5 */ /* 0x001fc6000f8e003f */
[----:B------:R-:W-:Y:S02]  /*0610*/  ULDC UR6, c[0x0][0x14] ;  /* 0x0000050000067ab9 */ /* 0x000fe40000000800 */
[----:B------:R-:W-:Y:S02]  /*0620*/  UIMAD.WIDE.U32 UR36, UR4, UR6, URZ ;  /* 0x00000006042472a5 */ /* 0x000fe4000f8e003f */
[----:B------:R-:W-:-:S04]  /*0630*/  UIMAD UR42, UR5, UR6, URZ ;  /* 0x00000006052a72a4 */ /* 0x000fc8000f8e023f */
[----:B------:R-:W-:Y:S01]  /*0640*/  UIADD3 UR42, UR37, UR42, URZ ;  /* 0x0000002a252a7290 */ /* 0x000fe2000fffe03f */
[----:B---34-:R-:W-:Y:S06]  /*0650*/  BAR.SYNC.DEFER_BLOCKING 0x0 ;  /* 0x0000000000007b1d */ /* 0x018fec0000010000 */
[----:B------:R-:W-:Y:S05]  /*0660*/  @!P2 BRA `(.L_x_3) ;  /* 0x0000004c0070a947 */ /* 0x000fea0003800000 */
[----:B------:R-:W-:-:S13]  /*0670*/  ISETP.GT.U32.AND P0, PT, R10, 0x1, PT ;  /* 0x000000010a00780c */ /* 0x000fda0003f04070 */
[----:B------:R-:W-:Y:S05]  /*0680*/  @P0 EXIT ;  /* 0x000000000000094d */ /* 0x000fea0003800000 */
[----:B------:R-:W-:Y:S01]  /*0690*/  ULDC.64 UR4, c[0x0][0x650] ;  /* 0x0001940000047ab9 */ /* 0x000fe20000000a00 */
[----:B------:R-:W-:Y:S01]  /*06a0*/  PRMT R0, RZ, 0x7610, R0 ;  /* 0x00007610ff007816 */ /* 0x000fe20000000000 */
[----:B------:R-:W-:Y:S01]  /*06b0*/  IMAD.MOV.U32 R97, RZ, RZ, -0x1 ;  /* 0xffffffffff617424 */ /* 0x000fe200078e00ff */
[----:B------:R-:W-:Y:S01]  /*06c0*/  ISETP.GE.U32.AND P0, PT, R16, UR4, PT ;  /* 0x0000000410007c0c */ /* 0x000fe2000bf06070 */
[----:B------:R-:W-:Y:S02]  /*06d0*/  IMAD.MOV.U32 R98, RZ, RZ, -0x1 ;  /* 0xffffffffff627424 */ /* 0x000fe400078e00ff */
[----:B------:R-:W-:Y:S01]  /*06e0*/  IMAD.MOV.U32 R96, RZ, RZ, -0x1 ;  /* 0xffffffffff607424 */ /* 0x000fe200078e00ff */
[----:B------:R-:W-:-:S13]  /*06f0*/  ISETP.GE.U32.AND.EX P0, PT, R17, UR5, PT, P0 ;  /* 0x0000000511007c0c */ /* 0x000fda000bf06100 */
[----:B------:R-:W-:Y:S05]  /*0700*/  @P0 BRA `(.L_x_4) ;  /* 0x0000000400540947 */ /* 0x000fea0003800000 */
[----:B------:R-:W0:Y:S01]  /*0710*/  LDC.64 R20, c[0x0][0x628] ;  /* 0x00018a00ff147b82 */ /* 0x000e220000000a00 */
[----:B------:R-:W-:Y:S02]  /*0720*/  IMAD.MOV.U32 R8, RZ, RZ, R16 ;  /* 0x000000ffff087224 */ /* 0x000fe400078e0010 */
[----:B------:R-:W-:-:S05]  /*0730*/  IMAD.MOV.U32 R9, RZ, RZ, R17 ;  /* 0x000000ffff097224 */ /* 0x000fca00078e0011 */
[----:B------:R-:W1:Y:S08]  /*0740*/  LDC R0, c[0x0][0x630] ;  /* 0x00018c00ff007b82 */ /* 0x000e700000000800 */
[----:B------:R-:W2:Y:S01]  /*0750*/  LDC.64 R22, c[0x0][0x620] ;  /* 0x00018800ff167b82 */ /* 0x000ea20000000a00 */
[----:B0-----:R-:W-:-:S04]  /*0760*/  ISETP.NE.U32.AND P0, PT, R20, RZ, PT ;  /* 0x000000ff1400720c */ /* 0x001fc80003f05070 */
[----:B------:R-:W-:-:S13]  /*0770*/  ISETP.NE.AND.EX P0, PT, R21, RZ, PT, P0 ;  /* 0x000000ff1500720c */ /* 0x000fda0003f05300 */
[----:B-12---:R-:W-:Y:S05]  /*0780*/  @!P0 BRA `(.L_x_5) ;  /* 0x0000000000288947 */ /* 0x006fea0003800000 */
[----:B------:R-:W0:Y:S02]  /*0790*/  LDC R13, c[0x0][0x634] ;  /* 0x00018d00ff0d7b82 */ /* 0x000e240000000800 */
[----:B0-----:R-:W-:-:S05]  /*07a0*/  IADD3 R13, P0, R16, R13, RZ ;  /* 0x0000000d100d7210 */ /* 0x001fca0007f1e0ff */
[----:B------:R-:W-:-:S04]  /*07b0*/  IMAD.X R15, RZ, RZ, R17, P0 ;  /* 0x000000ffff0f7224 */ /* 0x000fc800000e0611 */
[----:B------:R-:W-:-:S04]  /*07c0*/  IMAD.WIDE.U32 R8, R15, R20, RZ ;  /* 0x000000140f087225 */ /* 0x000fc800078e00ff */
[----:B------:R-:W-:-:S04]  /*07d0*/  IMAD.WIDE.U32 R10, P0, R13, R21, R8 ;  /* 0x000000150d0a7225 */ /* 0x000fc80007800008 */
[----:B------:R-:W-:-:S04]  /*07e0*/  IMAD.WIDE.U32 R8, R13, R20, RZ ;  /* 0x000000140d087225 */ /* 0x000fc800078e00ff */
[----:B------:R-:W-:Y:S01]  /*07f0*/  IMAD.X R13, RZ, RZ, RZ, P0 ;  /* 0x000000ffff0d7224 */ /* 0x000fe200000e06ff */
[----:B------:R-:W-:Y:S01]  /*0800*/  IADD3 RZ, P0, R9, R10, RZ ;  /* 0x0000000a09ff7210 */ /* 0x000fe20007f1e0ff */
[----:B------:R-:W-:-:S04]  /*0810*/  IMAD.MOV.U32 R12, RZ, RZ, R11 ;  /* 0x000000ffff0c7224 */ /* 0x000fc800078e000b */
[----:B------:R-:W-:-:S08]  /*0820*/  IMAD.WIDE.U32.X R8, R15, R21, R12, P0 ;  /* 0x000000150f087225 */ /* 0x000fd000000e040c */
.L_x_5:
[-CC-:B------:R-:W-:Y:S01]  /*0830*/  SHF.R.U64 R96, R8, R0.reuse, R9.reuse ;  /* 0x0000000008607219 */ /* 0x180fe20000001209 */
[----:B------:R-:W0:Y:S01]  /*0840*/  LDC R12, c[0x0][0x618] ;  /* 0x00018600ff0c7b82 */ /* 0x000e220000000800 */
[----:B------:R-:W-:Y:S01]  /*0850*/  SHF.R.U32.HI R7, RZ, R0, R9 ;  /* 0x00000000ff077219 */ /* 0x000fe20000011609 */
[----:B------:R-:W-:Y:S01]  /*0860*/  ULDC UR4, c[0x0][0x150] ;  /* 0x0000540000047ab9 */ /* 0x000fe20000000800 */
[----:B------:R-:W-:Y:S02]  /*0870*/  IADD3 R11, P0, RZ, -R96, RZ ;  /* 0x80000060ff0b7210 */ /* 0x000fe40007f1e0ff */
[----:B------:R-:W-:-:S03]  /*0880*/  I2FP.F32.U32 R0, R6 ;  /* 0x0000000600007245 */ /* 0x000fc60000201000 */
[----:B------:R-:W1:Y:S01]  /*0890*/  LDC.64 R30, c[0x0][0x640] ;  /* 0x00019000ff1e7b82 */ /* 0x000e620000000a00 */
[----:B------:R-:W-:Y:S02]  /*08a0*/  IMAD.X R13, RZ, RZ, ~R7, P0 ;  /* 0x000000ffff0d7224 */ /* 0x000fe400000e0e07 */
[----:B------:R-:W-:Y:S01]  /*08b0*/  FMUL R0, R0, UR4 ;  /* 0x0000000400007c20 */ /* 0x000fe20008400000 */
[----:B------:R-:W-:Y:S01]  /*08c0*/  IMAD.WIDE.U32 R8, R11, R22, R16 ;  /* 0x000000160b087225 */ /* 0x000fe200078e0010 */
[----:B------:R-:W-:-:S03]  /*08d0*/  ULDC UR4, c[0x0][0x154] ;  /* 0x0000550000047ab9 */ /* 0x000fc60000000800 */
[----:B------:R-:W-:Y:S01]  /*08e0*/  IMAD R10, R13, R22, RZ ;  /* 0x000000160d0a7224 */ /* 0x000fe200078e02ff */
[----:B------:R-:W2:Y:S01]  /*08f0*/  LDC R7, c[0x0][0x144] ;  /* 0x00005100ff077b82 */ /* 0x000ea20000000800 */
[----:B------:R-:W3:Y:S02]  /*0900*/  F2I.U32.TRUNC.NTZ R0, R0 ;  /* 0x0000000000007305 */ /* 0x000ee4000020f000 */
[----:B------:R-:W-:-:S04]  /*0910*/  IMAD R11, R11, R23, R10 ;  /* 0x000000170b0b7224 */ /* 0x000fc800078e020a */
[----:B------:R-:W-:Y:S01]  /*0920*/  IMAD.IADD R9, R9, 0x1, R11 ;  /* 0x0000000109097824 */ /* 0x000fe200078e020b */
[----:B------:R-:W4:Y:S01]  /*0930*/  LDC R24, c[0x0][0x608] ;  /* 0x00018200ff187b82 */ /* 0x000f220000000800 */
[----:B------:R-:W-:-:S03]  /*0940*/  IMAD.MOV.U32 R11, RZ, RZ, -0x1 ;  /* 0xffffffffff0b7424 */ /* 0x000fc600078e00ff */
[-CC-:B0-----:R-:W-:Y:S02]  /*0950*/  SHF.R.U64 R22, R8, R12.reuse, R9.reuse ;  /* 0x0000000c08167219 */ /* 0x181fe40000001209 */
[----:B------:R-:W-:Y:S02]  /*0960*/  I2FP.F32.U32 R8, R5 ;  /* 0x0000000500087245 */ /* 0x000fe40000201000 */
[----:B------:R-:W0:Y:S01]  /*0970*/  LDC R28, c[0x0][0x658] ;  /* 0x00019600ff1c7b82 */ /* 0x000e220000000800 */
[----:B-1----:R-:W-:Y:S01]  /*0980*/  ISETP.NE.U32.AND P0, PT, R30, RZ, PT ;  /* 0x000000ff1e00720c */ /* 0x002fe20003f05070 */
[----:B---3--:R-:W-:Y:S02]  /*0990*/  IMAD.MOV R10, RZ, RZ, -R0 ;  /* 0x000000ffff0a7224 */ /* 0x008fe400078e0a00 */
[----:B------:R-:W-:Y:S01]  /*09a0*/  FMUL R8, R8, UR4 ;  /* 0x0000000408087c20 */ /* 0x000fe20008400000 */
[----:B------:R-:W-:Y:S02]  /*09b0*/  SHF.R.U32.HI R9, RZ, R12, R9 ;  /* 0x0000000cff097219 */ /* 0x000fe40000011609 */
[----:B------:R-:W-:Y:S01]  /*09c0*/  ISETP.NE.AND.EX P0, PT, R31, RZ, PT, P0 ;  /* 0x000000ff1f00720c */ /* 0x000fe20003f05300 */
[----:B------:R1:W3:Y:S01]  /*09d0*/  F2I.U32.TRUNC.NTZ R15, R8 ;  /* 0x00000008000f7305 */ /* 0x0002e2000020f000 */
[----:B------:R-:W1:Y:S01]  /*09e0*/  LDC R20, c[0x0][0x148] ;  /* 0x00005200ff147b82 */ /* 0x000e620000000800 */
[----:B--2---:R-:W-:-:S07]  /*09f0*/  IMAD R0, R7, R10, R6 ;  /* 0x0000000a07007224 */ /* 0x004fce00078e0206 */
[----:B------:R-:W2:Y:S01]  /*0a00*/  LDC R26, c[0x0][0x600] ;  /* 0x00018000ff1a7b82 */ /* 0x000ea20000000800 */
[-CC-:B----4-:R-:W-:Y:S02]  /*0a10*/  SHF.R.U64 R32, R22, R24.reuse, R9.reuse ;  /* 0x0000001816207219 */ /* 0x190fe40000001209 */
[----:B------:R-:W-:Y:S01]  /*0a20*/  SHF.R.U32.HI R7, RZ, R24, R9 ;  /* 0x00000018ff077219 */ /* 0x000fe20000011609 */
[----:B------:R-:W-:-:S04]  /*0a30*/  IMAD.MOV.U32 R9, RZ, RZ, 0x1 ;  /* 0x00000001ff097424 */ /* 0x000fc800078e00ff */
[----:B------:R-:W4:Y:S01]  /*0a40*/  LDC R21, c[0x0][0x648] ;  /* 0x00019200ff157b82 */ /* 0x000f220000000800 */
[-C--:B0-----:R-:W-:Y:S02]  /*0a50*/  SHF.L.U32 R6, R11, R28.reuse, RZ ;  /* 0x0000001c0b067219 */ /* 0x081fe400000006ff */
[--C-:B------:R-:W-:Y:S02]  /*0a60*/  SHF.R.U64 R24, R32, R28, R7.reuse ;  /* 0x0000001c20187219 */ /* 0x100fe40000001207 */
[----:B------:R-:W-:Y:S02]  /*0a70*/  LOP3.LUT R13, RZ, R6, RZ, 0x33, !PT ;  /* 0x00000006ff0d7212 */ /* 0x000fe400078e33ff */
[-C--:B------:R-:W-:Y:S01]  /*0a80*/  SHF.R.U32.HI R7, RZ, R28.reuse, R7 ;  /* 0x0000001cff077219 */ /* 0x080fe20000011607 */
[----:B------:R-:W0:Y:S01]  /*0a90*/  LDC R23, c[0x0][0x638] ;  /* 0x00018e00ff177b82 */ /* 0x000e220000000800 */
[----:B------:R-:W-:Y:S01]  /*0aa0*/  SHF.L.U32 R12, R9, R28, RZ ;  /* 0x0000001c090c7219 */ /* 0x000fe200000006ff */
[----:B------:R-:W-:-:S06]  /*0ab0*/  IMAD.MOV.U32 R6, RZ, RZ, R24 ;  /* 0x000000ffff067224 */ /* 0x000fcc00078e0018 */
[----:B------:R-:W0:Y:S01]  /*0ac0*/  LDC R97, c[0x0][0x610] ;  /* 0x00018400ff617b82 */ /* 0x000e220000000800 */
[----:B-1-3--:R-:W-:Y:S05]  /*0ad0*/  @!P0 BRA `(.L_x_6) ;  /* 0x0000000000288947 */ /* 0x00afea0003800000 */
[----:B------:R-:W1:Y:S02]  /*0ae0*/  LDC R11, c[0x0][0x64c] ;  /* 0x00019300ff0b7b82 */ /* 0x000e640000000800 */
[----:B-1----:R-:W-:-:S05]  /*0af0*/  IADD3 R11, P0, R24, R11, RZ ;  /* 0x0000000b180b7210 */ /* 0x002fca0007f1e0ff */
        /* <DEDUP_REMOVED lines=8> */
.L_x_6:
[----:B----4-:R-:W-:Y:S01]  /*0b80*/  SHF.R.U64 R6, R6, R21, R7 ;  /* 0x0000001506067219 */ /* 0x010fe20000001207 */
[----:B--2---:R-:W-:Y:S01]  /*0b90*/  VIADD R7, R26, 0xffffffff ;  /* 0xffffffff1a077836 */ /* 0x004fe20000000000 */
[----:B------:R-:W-:Y:S01]  /*0ba0*/  LOP3.LUT R13, R32, R13, RZ, 0xc0, !PT ;  /* 0x0000000d200d7212 */ /* 0x000fe200078ec0ff */
[----:B------:R-:W-:Y:S02]  /*0bb0*/  IMAD.MOV R15, RZ, RZ, -R15 ;  /* 0x000000ffff0f7224 */ /* 0x000fe400078e0a0f */
[----:B------:R-:W-:Y:S02]  /*0bc0*/  IMAD.MOV R8, RZ, RZ, -R6 ;  /* 0x000000ffff087224 */ /* 0x000fe400078e0a06 */
[----:B------:R-:W-:Y:S01]  /*0bd0*/  IMAD R13, R12, R6, R13 ;  /* 0x000000060c0d7224 */ /* 0x000fe200078e020d */
[----:B------:R-:W-:Y:S01]  /*0be0*/  LOP3.LUT R6, R22, R7, RZ, 0xc0, !PT ;  /* 0x0000000716067212 */ /* 0x000fe200078ec0ff */
[----:B------:R-:W-:Y:S02]  /*0bf0*/  @P3 IMAD R0, R20, R15, R5 ;  /* 0x0000000f14003224 */ /* 0x000fe400078e0205 */
[----:B0-----:R-:W-:-:S02]  /*0c00*/  IMAD R5, R8, R23, R24 ;  /* 0x0000001708057224 */ /* 0x001fc400078e0218 */
[----:B------:R-:W-:Y:S02]  /*0c10*/  IMAD R97, R13, R97, R0 ;  /* 0x000000610d617224 */ /* 0x000fe400078e0200 */
[----:B------:R-:W-:Y:S02]  /*0c20*/  IMAD R6, R5, R26, R6 ;  /* 0x0000001a05067224 */ /* 0x000fe400078e0206 */
[----:B------:R-:W-:-:S03]  /*0c30*/  IMAD.MOV.U32 R0, RZ, RZ, 0x1 ;  /* 0x00000001ff007424 */ /* 0x000fc600078e00ff */
[----:B------:R-:W-:Y:S02]  /*0c40*/  SEL R98, R6, R97, !P3 ;  /* 0x0000006106627207 */ /* 0x000fe40005800000 */
[----:B------:R-:W-:-:S07]  /*0c50*/  SEL R97, R97, R6, !P3 ;  /* 0x0000000661617207 */ /* 0x000fce0005800000 */
.L_x_4:
[----:B------:R-:W-:-:S08]  /*0c60*/  NOP ;  /* 0x0000000000007918 */ /* 0x000fd00000000000 */
[----:B------:R-:W0:Y:S02]  /*0c70*/  USETMAXREG.TRY_ALLOC.CTAPOOL UP0, 0xe8 ;  /* 0x000000e8000079c8 */ /* 0x000e240008000600 */
[----:B0-----:R-:W-:-:S13]  /*0c80*/  PLOP3.LUT P0, PT, PT, PT, UP0, 0x80, 0x0 ;  /* 0x000000000000781c */ /* 0x001fda0003f0f008 */
[----:B------:R-:W-:Y:S05]  /*0c90*/  @!P0 BRA `(.L_x_4) ;  /* 0xfffffffc00f08947 */ /* 0x000fea000383ffff */
[----:B------:R-:W-:Y:S01]  /*0ca0*/  ULDC.64 UR4, c[0x0][0x598] ;  /* 0x0001660000047ab9 */ /* 0x000fe20000000a00 */
[----:B------:R-:W-:Y:S01]  /*0cb0*/  ULDC.64 UR38, c[0x0][0x208] ;  /* 0x0000820000267ab9 */ /* 0x000fe20000000a00 */
[----:B------:R-:W-:-:S04]  /*0cc0*/  ISETP.NE.U32.AND P0, PT, RZ, UR4, PT ;  /* 0x00000004ff007c0c */ /* 0x000fc8000bf05070 */
[----:B------:R-:W-:-:S13]  /*0cd0*/  ISETP.NE.AND.EX P0, PT, RZ, UR5, PT, P0 ;  /* 0x00000005ff007c0c */ /* 0x000fda000bf05300 */
[----:B------:R-:W-:Y:S05]  /*0ce0*/  @!P0 BRA `(.L_x_7) ;  /* 0x00000000001c8947 */ /* 0x000fea0003800000 */
[----:B------:R-:W0:Y:S02]  /*0cf0*/  LDC.64 R6, c[0x0][0x598] ;  /* 0x00016600ff067b82 */ /* 0x000e240000000a00 */
[----:B0-----:R-:W2:Y:S02]  /*0d00*/  LDG.E.64 R6, desc[UR38][R6.64] ;  /* 0x0000002606067981 */ /* 0x001ea4000c1e1b00 */
[----:B--2---:R-:W-:-:S04]  /*0d10*/  ISETP.NE.U32.AND P0, PT, R6, RZ, PT ;  /* 0x000000ff0600720c */ /* 0x004fc80003f05070 */
[----:B------:R-:W-:-:S13]  /*0d20*/  ISETP.NE.AND.EX P0, PT, R7, RZ, PT, P0 ;  /* 0x000000ff0700720c */ /* 0x000fda0003f05300 */
[----:B------:R-:W-:Y:S05]  /*0d30*/  @!P0 BRA `(.L_x_7) ;  /* 0x0000000000088947 */ /* 0x000fea0003800000 */
[----:B------:R0:W5:Y:S01]  /*0d40*/  LD.E R19, desc[UR38][R6.64] ;  /* 0x0000002606137980 */ /* 0x000162000c101900 */
[----:B------:R-:W-:Y:S05]  /*0d50*/  BRA `(.L_x_8) ;  /* 0x0000000000247947 */ /* 0x000fea0003800000 */
.L_x_7:
[----:B------:R-:W-:Y:S02]  /*0d60*/  ULDC.64 UR4, c[0x0][0x588] ;  /* 0x0001620000047ab9 */ /* 0x000fe40000000a00 */
[----:B------:R-:W-:-:S04]  /*0d70*/  ISETP.NE.U32.AND P0, PT, RZ, UR4, PT ;  /* 0x00000004ff007c0c */ /* 0x000fc8000bf05070 */
[----:B------:R-:W-:-:S13]  /*0d80*/  ISETP.NE.AND.EX P0, PT, RZ, UR5, PT, P0 ;  /* 0x00000005ff007c0c */ /* 0x000fda000bf05300 */
[----:B------:R-:W-:Y:S05]  /*0d90*/  @!P0 BRA `(.L_x_9) ;  /* 0x00000000000c8947 */ /* 0x000fea0003800000 */
[----:B------:R-:W0:Y:S02]  /*0da0*/  LDC.64 R6, c[0x0][0x588] ;  /* 0x00016200ff067b82 */ /* 0x000e240000000a00 */
[----:B0-----:R1:W5:Y:S01]  /*0db0*/  LDG.E R19, desc[UR38][R6.64] ;  /* 0x0000002606137981 */ /* 0x001362000c1e1900 */
[----:B------:R-:W-:Y:S05]  /*0dc0*/  BRA `(.L_x_8) ;  /* 0x0000000000087947 */ /* 0x000fea0003800000 */
.L_x_9:
[----:B------:R-:W-:Y:S02]  /*0dd0*/  ULDC UR4, c[0x0][0x580] ;  /* 0x0001600000047ab9 */ /* 0x000fe40000000800 */
[----:B------:R-:W-:-:S07]  /*0de0*/  IMAD.U32 R19, RZ, RZ, UR4 ;  /* 0x00000004ff137e24 */ /* 0x000fce000f8e00ff */
.L_x_8:
[----:B------:R-:W-:Y:S02]  /*0df0*/  ULDC.64 UR4, c[0x0][0x5a0] ;  /* 0x0001680000047ab9 */ /* 0x000fe40000000a00 */
[----:B------:R-:W-:-:S04]  /*0e00*/  ISETP.NE.U32.AND P0, PT, RZ, UR4, PT ;  /* 0x00000004ff007c0c */ /* 0x000fc8000bf05070 */
[----:B------:R-:W-:-:S13]  /*0e10*/  ISETP.NE.AND.EX P0, PT, RZ, UR5, PT, P0 ;  /* 0x00000005ff007c0c */ /* 0x000fda000bf05300 */
[----:B------:R-:W-:Y:S05]  /*0e20*/  @!P0 BRA `(.L_x_10) ;  /* 0x00000000001c8947 */ /* 0x000fea0003800000 */
[----:B01----:R-:W0:Y:S02]  /*0e30*/  LDC.64 R6, c[0x0][0x5a0] ;  /* 0x00016800ff067b82 */ /* 0x003e240000000a00 */
[----:B0-----:R-:W2:Y:S02]  /*0e40*/  LDG.E.64 R6, desc[UR38][R6.64] ;  /* 0x0000002606067981 */ /* 0x001ea4000c1e1b00 */
[----:B--2---:R-:W-:-:S04]  /*0e50*/  ISETP.NE.U32.AND P0, PT, R6, RZ, PT ;  /* 0x000000ff0600720c */ /* 0x004fc80003f05070 */
[----:B------:R-:W-:-:S13]  /*0e60*/  ISETP.NE.AND.EX P0, PT, R7, RZ, PT, P0 ;  /* 0x000000ff0700720c */ /* 0x000fda0003f05300 */
[----:B------:R-:W-:Y:S05]  /*0e70*/  @!P0 BRA `(.L_x_10) ;  /* 0x0000000000088947 */ /* 0x000fea0003800000 */
[----:B------:R0:W5:Y:S01]  /*0e80*/  LD.E R88, desc[UR38][R6.64] ;  /* 0x0000002606587980 */ /* 0x000162000c101900 */
[----:B------:R-:W-:Y:S05]  /*0e90*/  BRA `(.L_x_11) ;  /* 0x0000000000247947 */ /* 0x000fea0003800000 */
.L_x_10:
[----:B------:R-:W-:Y:S02]  /*0ea0*/  ULDC.64 UR4, c[0x0][0x590] ;  /* 0x0001640000047ab9 */ /* 0x000fe40000000a00 */
[----:B------:R-:W-:-:S04]  /*0eb0*/  ISETP.NE.U32.AND P0, PT, RZ, UR4, PT ;  /* 0x00000004ff007c0c */ /* 0x000fc8000bf05070 */
[----:B------:R-:W-:-:S13]  /*0ec0*/  ISETP.NE.AND.EX P0, PT, RZ, UR5, PT, P0 ;  /* 0x00000005ff007c0c */ /* 0x000fda000bf05300 */
[----:B------:R-:W-:Y:S05]  /*0ed0*/  @!P0 BRA `(.L_x_12) ;  /* 0x00000000000c8947 */ /* 0x000fea0003800000 */
[----:B------:R-:W2:Y:S02]  /*0ee0*/  LDC.64 R88, c[0x0][0x590] ;  /* 0x00016400ff587b82 */ /* 0x000ea40000000a00 */
[----:B--2---:R2:W5:Y:S01]  /*0ef0*/  LDG.E R88, desc[UR38][R88.64] ;  /* 0x0000002658587981 */ /* 0x004562000c1e1900 */
[----:B------:R-:W-:Y:S05]  /*0f00*/  BRA `(.L_x_11) ;  /* 0x0000000000087947 */ /* 0x000fea0003800000 */
.L_x_12:
[----:B------:R-:W-:Y:S02]  /*0f10*/  ULDC UR4, c[0x0][0x584] ;  /* 0x0001610000047ab9 */ /* 0x000fe40000000800 */
[----:B------:R-:W-:-:S07]  /*0f20*/  IMAD.U32 R88, RZ, RZ, UR4 ;  /* 0x00000004ff587e24 */ /* 0x000fce000f8e00ff */
.L_x_11:
[----:B------:R-:W-:-:S13]  /*0f30*/  LOP3.LUT P0, RZ, R0, 0xff, RZ, 0xc0, !PT ;  /* 0x000000ff00ff7812 */ /* 0x000fda000780c0ff */
[----:B------:R-:W-:Y:S05]  /*0f40*/  @!P0 EXIT ;  /* 0x000000000000894d */ /* 0x000fea0003800000 */
[----:B------:R-:W3:Y:S01]  /*0f50*/  LDC R90, c[0x0][0x658] ;  /* 0x00019600ff5a7b82 */ /* 0x000ee20000000800 */
[----:B------:R-:W-:Y:S01]  /*0f60*/  ULDC.64 UR6, c[0x0][0x288] ;  /* 0x0000a20000067ab9 */ /* 0x000fe20000000a00 */
[----:B------:R-:W-:Y:S01]  /*0f70*/  LOP3.LUT R14, R14, 0x1, RZ, 0xc0, !PT ;  /* 0x000000010e0e7812 */ /* 0x000fe200078ec0ff */
[----:B------:R-:W-:Y:S01]  /*0f80*/  UIADD3 UR4, UR7, 0x1f, URZ ;  /* 0x0000001f07047890 */ /* 0x000fe2000fffe03f */
[----:B------:R-:W-:Y:S01]  /*0f90*/  SHF.R.U32.HI R0, RZ, 0x2, R3 ;  /* 0x00000002ff007819 */ /* 0x000fe20000011603 */
[----:B01----:R-:W-:Y:S01]  /*0fa0*/  IMAD.MOV.U32 R7, RZ, RZ, -0x1 ;  /* 0xffffffffff077424 */ /* 0x003fe200078e00ff */
[----:B------:R-:W-:Y:S01]  /*0fb0*/  SHF.R.U32.HI R4, RZ, 0x1, R4 ;  /* 0x00000001ff047819 */ /* 0x000fe20000011604 */
[----:B------:R-:W-:Y:S01]  /*0fc0*/  USHF.R.S32.HI UR5, URZ, 0x1f, UR4 ;  /* 0x0000001f3f057899 */ /* 0x000fe20008011404 */
[----:B------:R-:W-:Y:S01]  /*0fd0*/  IMAD.SHL.U32 R5, R14, 0x40, RZ ;  /* 0x000000400e057824 */ /* 0x000fe200078e00ff */
[----:B------:R-:W-:Y:S01]  /*0fe0*/  LOP3.LUT R0, R0, 0x7, RZ, 0xc0, !PT ;  /* 0x0000000700007812 */ /* 0x000fe200078ec0ff */
[----:B------:R-:W-:Y:S01]  /*0ff0*/  IMAD.MOV.U32 R9, RZ, RZ, 0x1 ;  /* 0x00000001ff097424 */ /* 0x000fe200078e00ff */
[----:B------:R-:W-:Y:S01]  /*1000*/  ULEA.HI UR5, UR5, UR4, URZ, 0x5 ;  /* 0x0000000405057291 */ /* 0x000fe2000f8f283f */
[----:B------:R-:W-:Y:S01]  /*1010*/  LOP3.LUT R23, R4, 0x30, RZ, 0xc0, !PT ;  /* 0x0000003004177812 */ /* 0x000fe200078ec0ff */
[----:B------:R-:W-:Y:S01]  /*1020*/  IMAD.U32 R6, RZ, RZ, UR6 ;  /* 0x00000006ff067e24 */ /* 0x000fe2000f8e00ff */
[--C-:B------:R-:W-:Y:S01]  /*1030*/  LOP3.LUT R22, R5, 0x40, R0.reuse, 0xe2, !PT ;  /* 0x0000004005167812 */ /* 0x100fe200078ee200 */
[----:B------:R-:W-:Y:S01]  /*1040*/  USHF.R.S32.HI UR43, URZ, 0x5, UR5 ;  /* 0x000000053f2b7899 */ /* 0x000fe20008011405 */
[-C--:B------:R-:W-:Y:S01]  /*1050*/  IADD3 R5, RZ, -R23.reuse, -R0 ;  /* 0x80000017ff057210 */ /* 0x080fe20007ffe800 */
[----:B------:R-:W-:Y:S01]  /*1060*/  ULDC UR4, c[0x0][0x284] ;  /* 0x0000a10000047ab9 */ /* 0x000fe20000000800 */
[C---:B--2---:R-:W-:Y:S01]  /*1070*/  LOP3.LUT R89, R3.reuse, 0x3, RZ, 0xc0, !PT ;  /* 0x0000000303597812 */ /* 0x044fe200078ec0ff */
[----:B------:R-:W-:Y:S01]  /*1080*/  UISETP.LT.AND UP0, UPT, UR43, 0x1, UPT ;  /* 0x000000012b00788c */ /* 0x000fe2000bf01270 */
[----:B------:R-:W-:Y:S01]  /*1090*/  LOP3.LUT R92, R3, 0x80, RZ, 0xc0, !PT ;  /* 0x00000080035c7812 */ /* 0x000fe200078ec0ff */
[----:B------:R-:W-:Y:S01]  /*10a0*/  IMAD R5, R14, -0x40, R5 ;  /* 0xffffffc00e057824 */ /* 0x000fe200078e0205 */
[----:B------:R-:W-:Y:S01]  /*10b0*/  LOP3.LUT R22, R22, R23, RZ, 0xfc, !PT ;  /* 0x0000001716167212 */ /* 0x000fe200078efcff */
[----:B------:R-:W-:Y:S01]  /*10c0*/  USEL UR44, UR43, 0x1, UP0 ;  /* 0x000000012b2c7887 */ /* 0x000fe20008000000 */
[-C--:B---3--:R-:W-:Y:S01]  /*10d0*/  SHF.L.U32 R7, R7, R90.reuse, RZ ;  /* 0x0000005a07077219 */ /* 0x088fe200000006ff */
[----:B------:R-:W-:Y:S01]  /*10e0*/  IMAD R89, R89, -0x2, R6 ;  /* 0xfffffffe59597824 */ /* 0x000fe200078e0206 */
[----:B------:R-:W-:Y:S01]  /*10f0*/  SHF.L.U32 R90, R9, R90, RZ ;  /* 0x0000005a095a7219 */ /* 0x000fe200000006ff */
[----:B------:R-:W-:Y:S01]  /*1100*/  IMAD.SHL.U32 R91, R3, 0x2, RZ ;  /* 0x00000002035b7824 */ /* 0x000fe200078e00ff */
[----:B------:R-:W-:Y:S01]  /*1110*/  SHF.R.U32.HI R92, RZ, 0x7, R92 ;  /* 0x00000007ff5c7819 */ /* 0x000fe2000001165c */
[----:B------:R-:W-:Y:S01]  /*1120*/  VIADD R94, R5, UR4 ;  /* 0x00000004055e7c36 */ /* 0x000fe20008000000 */
[----:B------:R-:W-:Y:S01]  /*1130*/  LOP3.LUT R93, RZ, R7, RZ, 0x33, !PT ;  /* 0x00000007ff5d7212 */ /* 0x000fe200078e33ff */
[----:B------:R-:W-:Y:S01]  /*1140*/  IMAD.MOV.U32 R23, RZ, RZ, RZ ;  /* 0x000000ffff177224 */ /* 0x000fe200078e00ff */
[----:B------:R-:W-:Y:S01]  /*1150*/  UIADD3 UR44, UR43, -UR44, URZ ;  /* 0x8000002c2b2c7290 */ /* 0x000fe2000fffe03f */
[----:B------:R-:W-:Y:S01]  /*1160*/  UMOV UR40, URZ ;  /* 0x0000003f00287c82 */ /* 0x000fe20008000000 */
[----:B------:R-:W-:-:S10]  /*1170*/  UMOV UR41, URZ ;  /* 0x0000003f00297c82 */ /* 0x000fd40008000000 */
.L_x_162:
[----:B0-----:R-:W0:Y:S01]  /*1180*/  SHFL.IDX PT, R0, R92, RZ, 0x1f ;  /* 0x00001fff5c007589 */ /* 0x001e2200000e0000 */
[----:B-1----:R-:W1:Y:S01]  /*1190*/  S2UR UR7, SR_CgaCtaId ;  /* 0x00000000000779c3 */ /* 0x002e620000008800 */
[----:B------:R-:W-:Y:S01]  /*11a0*/  UMOV UR6, 0x400 ;  /* 0x0000040000067882 */ /* 0x000fe20000000000 */
[----:B0-----:R-:W-:Y:S01]  /*11b0*/  R2UR UR4, R0 ;  /* 0x00000000000472ca */ /* 0x001fe200000e0000 */
[----:B-1----:R-:W-:-:S12]  /*11c0*/  ULEA UR6, UR7, UR6, 0x18 ;  /* 0x0000000607067291 */ /* 0x002fd8000f8ec03f */
[----:B------:R-:W-:-:S04]  /*11d0*/  ULEA.HI UR5, UR4, UR4, URZ, 0x1 ;  /* 0x0000000404057291 */ /* 0x000fc8000f8f083f */
[----:B------:R-:W-:-:S04]  /*11e0*/  ULOP3.LUT UR5, UR5, 0x1ffffe, URZ, 0xc0, !UPT ;  /* 0x001ffffe05057892 */ /* 0x000fc8000f8ec03f */
[----:B------:R-:W-:-:S03]  /*11f0*/  UIADD3 UR5, UR4, -UR5, URZ ;  /* 0x8000000504057290 */ /* 0x000fc6000fffe03f */
[----:B------:R-:W-:Y:S01]  /*1200*/  ULDC UR4, c[0x0][0x28c] ;  /* 0x0000a30000047ab9 */ /* 0x000fe20000000800 */
[----:B------:R-:W-:Y:S01]  /*1210*/  ULEA UR5, UR5, UR6, 0xb ;  /* 0x0000000605057291 */ /* 0x000fe2000f8e583f */
[----:B------:R-:W-:-:S03]  /*1220*/  ISETP.LT.AND P0, PT, RZ, UR4, PT ;  /* 0x00000004ff007c0c */ /* 0x000fc6000bf01270 */
[----:B------:R-:W-:-:S04]  /*1230*/  UIADD3 UR5, UR5, 0x100, URZ ;  /* 0x0000010005057890 */ /* 0x000fc8000fffe03f */
[----:B------:R-:W-:-:S04]  /*1240*/  USHF.R.U32.HI UR5, URZ, 0x4, UR5 ;  /* 0x000000043f057899 */ /* 0x000fc80008011605 */
[----:B------:R-:W-:-:S04]  /*1250*/  ULOP3.LUT UR5, UR5, 0x3fff, URZ, 0xc0, !UPT ;  /* 0x00003fff05057892 */ /* 0x000fc8000f8ec03f */
[----:B------:R-:W-:Y:S01]  /*1260*/  ULOP3.LUT UR45, UR5, 0x10000, URZ, 0xfc, !UPT ;  /* 0x00010000052d7892 */ /* 0x000fe2000f8efc3f */
[----:B----4-:R-:W-:Y:S11]  /*1270*/  @P0 BRA `(.L_x_13) ;  /* 0x0000000000400947 */ /* 0x010ff60003800000 */
[----:B------:R-:W-:Y:S01]  /*1280*/  MOV R0, 0x0 ;  /* 0x0000000000007802 */ /* 0x000fe20000000f00 */
[----:B------:R-:W-:Y:S01]  /*1290*/  ULDC.64 UR4, c[0x4][0x68] ;  /* 0x01001a0000047ab9 */ /* 0x000fe20000000a00 */
[----:B------:R-:W-:Y:S01]  /*12a0*/  ULDC.64 UR6, c[0x4][0x8] ;  /* 0x0100020000067ab9 */ /* 0x000fe20000000a00 */
[----:B------:R-:W-:Y:S01]  /*12b0*/  IMAD.U32 R4, RZ, RZ, UR4 ;  /* 0x00000004ff047e24 */ /* 0x000fe2000f8e00ff */
[----:B------:R0:W1:Y:S01]  /*12c0*/  LDC.64 R14, c[0x4][R0] ;  /* 0x01000000000e7b82 */ /* 0x0000620000000a00 */
[----:B------:R-:W-:Y:S01]  /*12d0*/  IMAD.U32 R5, RZ, RZ, UR5 ;  /* 0x00000005ff057e24 */ /* 0x000fe2000f8e00ff */
[----:B------:R-:W-:Y:S01]  /*12e0*/  ULDC.64 UR4, c[0x4][0x70] ;  /* 0x01001c0000047ab9 */ /* 0x000fe20000000a00 */
[----:B------:R-:W-:Y:S02]  /*12f0*/  IMAD.U32 R10, RZ, RZ, UR6 ;  /* 0x00000006ff0a7e24 */ /* 0x000fe4000f8e00ff */
[----:B------:R-:W-:Y:S02]  /*1300*/  IMAD.U32 R6, RZ, RZ, UR4 ;  /* 0x00000004ff067e24 */ /* 0x000fe4000f8e00ff */
[----:B------:R-:W-:-:S02]  /*1310*/  IMAD.U32 R7, RZ, RZ, UR5 ;  /* 0x00000005ff077e24 */ /* 0x000fc4000f8e00ff */
[----:B------:R-:W-:Y:S02]  /*1320*/  IMAD.U32 R11, RZ, RZ, UR7 ;  /* 0x00000007ff0b7e24 */ /* 0x000fe4000f8e00ff */
[----:B------:R-:W-:Y:S02]  /*1330*/  IMAD.MOV.U32 R8, RZ, RZ, 0x1e1 ;  /* 0x000001e1ff087424 */ /* 0x000fe400078e00ff */
[----:B------:R-:W-:Y:S02]  /*1340*/  IMAD.MOV.U32 R12, RZ, RZ, 0x1 ;  /* 0x00000001ff0c7424 */ /* 0x000fe400078e00ff */
[----:B0-----:R-:W-:-:S07]  /*1350*/  IMAD.MOV.U32 R13, RZ, RZ, RZ ;  /* 0x000000ffff0d7224 */ /* 0x001fce00078e00ff */
[----:B------:R-:W-:-:S07]  /*1360*/  LEPC R20, `(.L_x_13) ;  /* 0x000000001014794e */ /* 0x000fce0000000000 */
[----:B-1---5:R-:W-:Y:S05]  /*1370*/  CALL.ABS.NOINC R14 ;  /* 0x000000000e007343 */ /* 0x022fea0003c00000 */
.L_x_13:
[----:B------:R-:W-:-:S04]  /*1380*/  LOP3.LUT R0, R18, 0x1, RZ, 0xfc, !PT ;  /* 0x0000000112007812 */ /* 0x000fc800078efcff */
[----:B------:R-:W-:-:S13]  /*1390*/  ISETP.NE.AND P0, PT, R0, 0x3, PT ;  /* 0x000000030000780c */ /* 0x000fda0003f05270 */
[----:B------:R-:W-:Y:S05]  /*13a0*/  @!P0 BRA `(.L_x_14) ;  /* 0x0000000000048947 */ /* 0x000fea0003800000 */
[----:B------:R-:W-:Y:S01]  /*13b0*/  BPT.TRAP 0x1 ;  /* 0x000000040000795c */ /* 0x000fe20000300000 */
.L_x_14:
[----:B------:R-:W0:Y:S01]  /*13c0*/  S2UR UR5, SR_CgaCtaId ;  /* 0x00000000000579c3 */ /* 0x000e220000008800 */
[----:B------:R-:W-:Y:S01]  /*13d0*/  UMOV UR4, 0x400 ;  /* 0x0000040000047882 */ /* 0x000fe20000000000 */
[----:B------:R-:W-:Y:S02]  /*13e0*/  IMAD.U32 R0, RZ, RZ, UR40 ;  /* 0x00000028ff007e24 */ /* 0x000fe4000f8e00ff */
[----:B------:R-:W-:-:S03]  /*13f0*/  IMAD.U32 R3, RZ, RZ, UR41 ;  /* 0x00000029ff037e24 */ /* 0x000fc6000f8e00ff */
[----:B------:R-:W-:Y:S01]  /*1400*/  SHF.L.U32 R0, R0, 0x1f, RZ ;  /* 0x0000001f00007819 */ /* 0x000fe200000006ff */
[----:B0-----:R-:W-:-:S06]  /*1410*/  ULEA UR4, UR5, UR4, 0x18 ;  /* 0x0000000405047291 */ /* 0x001fcc000f8ec03f */
[----:B------:R-:W-:-:S04]  /*1420*/  IMAD.U32 R6, RZ, RZ, UR4 ;  /* 0x00000004ff067e24 */ /* 0x000fc8000f8e00ff */
[----:B------:R-:W-:-:S04]  /*1430*/  IMAD R3, R3, 0x8, R6 ;  /* 0x0000000803037824 */ /* 0x000fc800078e0206 */
[----:B------:R0:W1:Y:S01]  /*1440*/  SYNCS.PHASECHK.TRANS64.TRYWAIT P1, [R3+URZ], R0 ;  /* 0x00000000030075a7 */ /* 0x000062000802017f */
[----:B------:R-:W-:Y:S05]  /*1450*/  @!P0 BRA `(.L_x_15) ;  /* 0x0000000000048947 */ /* 0x000fea0003800000 */
[----:B------:R-:W-:Y:S01]  /*1460*/  BPT.TRAP 0x1 ;  /* 0x000000040000795c */ /* 0x000fe20000300000 */
.L_x_15:
[----:B------:R-:W-:-:S05]  /*1470*/  IMAD.U32 R4, RZ, RZ, UR44 ;  /* 0x0000002cff047e24 */ /* 0x000fca000f8e00ff */
[----:B------:R-:W-:Y:S01]  /*1480*/  ISETP.GE.AND P2, PT, R4, 0x1, PT ;  /* 0x000000010400780c */ /* 0x000fe20003f46270 */
[----:B-1----:R-:W-:-:S12]  /*1490*/  @P1 BRA `(.L_x_16) ;  /* 0x0000000000081947 */ /* 0x002fd80003800000 */
[----:B------:R-:W1:Y:S02]  /*14a0*/  SYNCS.PHASECHK.TRANS64.TRYWAIT P1, [R3+URZ], R0 ;  /* 0x00000000030075a7 */ /* 0x000e64000802017f */
[----:B-1----:R-:W-:Y:S05]  /*14b0*/  @!P1 BRA `(.L_x_17) ;  /* 0x0000005400689947 */ /* 0x002fea0003800000 */
.L_x_16:
[----:B------:R-:W-:Y:S05]  /*14c0*/  WARPSYNC.ALL ;  /* 0x0000000000007948 */ /* 0x000fea0003800000 */
[----:B------:R-:W-:Y:S01]  /*14d0*/  R2UR UR4, R6 ;  /* 0x00000000060472ca */ /* 0x000fe200000e0000 */
[----:B------:R-:W-:Y:S01]  /*14e0*/  WARPGROUP.ARRIVE ;  /* 0x00000000000079c5 */ /* 0x000fe20000000000 */
[----:B------:R-:W-:Y:S01]  /*14f0*/  UMOV UR5, 0xc0000010 ;  /* 0xc000001000057882 */ /* 0x000fe20000000000 */
[----:B------:R-:W-:-:S10]  /*1500*/  UMOV UR7, 0xc0000010 ;  /* 0xc000001000077882 */ /* 0x000fd40000000000 */
[----:B------:R-:W-:-:S04]  /*1510*/  UIADD3 UR4, UR4, 0x5100, URZ ;  /* 0x0000510004047890 */ /* 0x000fc8000fffe03f */
[----:B------:R-:W-:-:S04]  /*1520*/  USHF.R.U32.HI UR4, URZ, 0x4, UR4 ;  /* 0x000000043f047899 */ /* 0x000fc80008011604 */
[----:B------:R-:W-:-:S04]  /*1530*/  ULOP3.LUT UR4, UR4, 0x3fff, URZ, 0xc0, !UPT ;  /* 0x00003fff04047892 */ /* 0x000fc8000f8ec03f */
[----:B------:R-:W-:Y:S02]  /*1540*/  ULOP3.LUT UR9, UR4, 0x10000, URZ, 0xfc, !UPT ;  /* 0x0001000004097892 */ /* 0x000fe4000f8efc3f */
[----:B------:R-:W-:Y:S02]  /*1550*/  ULEA UR4, UR41, UR45, 0x8 ;  /* 0x0000002d29047291 */ /* 0x000fe4000f8e403f */
[----:B------:R-:W-:-:S09]  /*1560*/  ULEA UR6, UR41, UR9, 0x8 ;  /* 0x0000000929067291 */ /* 0x000fd2000f8e403f */
[----:B------:R-:W-:Y:S03]  /*1570*/  IGMMA.64x128x32.S8.S8 R24, gdesc[UR4], RZ, !UPT, gsb0 ;  /* 0x03600000041879f1 */ /* 0x000fe6000c0410ff */
[----:B------:R-:W-:Y:S02]  /*1580*/  WARPGROUP.DEPBAR.LE gsb0, 0x0 ;  /* 0x00008000000079c5 */ /* 0x000fe40000010000 */
[----:B------:R-:W-:Y:S05]  /*1590*/  @!P2 BRA `(.L_x_18) ;  /* 0x0000000000c8a947 */ /* 0x000fea0003800000 */
[----:B------:R-:W-:Y:S01]  /*15a0*/  UIADD3 UR4, UR41, 0x1, URZ ;  /* 0x0000000129047890 */ /* 0x000fe2000fffe03f */
[----:B01----:R-:W-:Y:S02]  /*15b0*/  IMAD.U32 R0, RZ, RZ, UR44 ;  /* 0x0000002cff007e24 */ /* 0x003fe4000f8e00ff */
[----:B------:R-:W-:Y:S01]  /*15c0*/  IMAD.U32 R3, RZ, RZ, UR41 ;  /* 0x00000029ff037e24 */ /* 0x000fe2000f8e00ff */
[----:B------:R-:W-:-:S04]  /*15d0*/  UISETP.NE.AND UP0, UPT, UR4, 0x5, UPT ;  /* 0x000000050400788c */ /* 0x000fc8000bf05270 */
[----:B------:R-:W-:Y:S02]  /*15e0*/  USEL UR5, URZ, 0x1, UP0 ;  /* 0x000000013f057887 */ /* 0x000fe40008000000 */
[----:B------:R-:W-:Y:S02]  /*15f0*/  USEL UR8, UR4, URZ, UP0 ;  /* 0x0000003f04087287 */ /* 0x000fe40008000000 */
[----:B------:R-:W-:-:S06]  /*1600*/  ULOP3.LUT UR5, UR40, UR5, URZ, 0x3c, !UPT ;  /* 0x0000000528057292 */ /* 0x000fcc000f8e3c3f */
[----:B------:R-:W-:-:S07]  /*1610*/  IMAD.U32 R7, RZ, RZ, UR5 ;  /* 0x00000005ff077e24 */ /* 0x000fce000f8e00ff */
.L_x_25:
[----:B0-----:R-:W-:Y:S05]  /*1620*/  @!P0 BRA `(.L_x_19) ;  /* 0x0000000000048947 */ /* 0x001fea0003800000 */
[----:B------:R-:W-:Y:S01]  /*1630*/  BPT.TRAP 0x1 ;  /* 0x000000040000795c */ /* 0x000fe20000300000 */
.L_x_19:
[----:B------:R-:W0:Y:S01]  /*1640*/  S2UR UR5, SR_CgaCtaId ;  /* 0x00000000000579c3 */ /* 0x000e220000008800 */
[----:B------:R-:W-:Y:S01]  /*1650*/  UMOV UR4, 0x400 ;  /* 0x0000040000047882 */ /* 0x000fe20000000000 */
[----:B------:R-:W-:Y:S01]  /*1660*/  IMAD.U32 R5, RZ, RZ, UR8 ;  /* 0x00000008ff057e24 */ /* 0x000fe2000f8e00ff */
[----:B------:R-:W-:Y:S01]  /*1670*/  SHF.L.U32 R4, R7, 0x1f, RZ ;  /* 0x0000001f07047819 */ /* 0x000fe200000006ff */
[----:B0-----:R-:W-:-:S06]  /*1680*/  ULEA UR4, UR5, UR4, 0x18 ;  /* 0x0000000405047291 */ /* 0x001fcc000f8ec03f */
[----:B------:R-:W-:-:S04]  /*1690*/  IMAD.U32 R6, RZ, RZ, UR4 ;  /* 0x00000004ff067e24 */ /* 0x000fc8000f8e00ff */
[----:B------:R-:W-:-:S04]  /*16a0*/  IMAD R5, R5, 0x8, R6 ;  /* 0x0000000805057824 */ /* 0x000fc800078e0206 */
[----:B------:R0:W1:Y:S01]  /*16b0*/  SYNCS.PHASECHK.TRANS64.TRYWAIT P1, [R5+URZ], R4 ;  /* 0x00000004050075a7 */ /* 0x000062000802017f */
[----:B------:R-:W-:Y:S05]  /*16c0*/  @!P0 BRA `(.L_x_20) ;  /* 0x0000000000048947 */ /* 0x000fea0003800000 */
[----:B------:R-:W-:Y:S01]  /*16d0*/  BPT.TRAP 0x1 ;  /* 0x000000040000795c */ /* 0x000fe20000300000 */
.L_x_20:
[----:B-1----:R-:W-:Y:S05]  /*16e0*/  @P1 BRA `(.L_x_21) ;  /* 0x0000000000081947 */ /* 0x002fea0003800000 */
[----:B------:R-:W1:Y:S02]  /*16f0*/  SYNCS.PHASECHK.TRANS64.TRYWAIT P1, [R5+URZ], R4 ;  /* 0x00000004050075a7 */ /* 0x000e64000802017f */
[----:B-1----:R-:W-:Y:S05]  /*1700*/  @!P1 BRA `(.L_x_22) ;  /* 0x0000005000e89947 */ /* 0x002fea0003800000 */
.L_x_21:
[----:B------:R-:W-:Y:S01]  /*1710*/  ULEA UR4, UR8, UR45, 0x8 ;  /* 0x0000002d08047291 */ /* 0x000fe2000f8e403f */
[----:B------:R-:W-:Y:S01]  /*1720*/  WARPGROUP.ARRIVE ;  /* 0x00000000000079c5 */ /* 0x000fe20000000000 */
[----:B------:R-:W-:Y:S01]  /*1730*/  ULEA UR6, UR8, UR9, 0x8 ;  /* 0x0000000908067291 */ /* 0x000fe2000f8e403f */
[----:B------:R-:W-:Y:S01]  /*1740*/  UMOV UR5, 0xc0000010 ;  /* 0xc000001000057882 */ /* 0x000fe20000000000 */
[----:B------:R-:W-:-:S07]  /*1750*/  UMOV UR7, 0xc0000010 ;  /* 0xc000001000077882 */ /* 0x000fce0000000000 */
[----:B------:R-:W-:Y:S03]  /*1760*/  IGMMA.64x128x32.S8.S8 R24, gdesc[UR4], R24, gsb0 ;  /* 0x03600000041879f1 */ /* 0x000fe60008041018 */
[----:B------:R-:W-:Y:S02]  /*1770*/  WARPGROUP.DEPBAR.LE gsb0, 0x0 ;  /* 0x00008000000079c5 */ /* 0x000fe40000010000 */
[----:B------:R-:W-:Y:S05]  /*1780*/  @!P0 BRA `(.L_x_23) ;  /* 0x0000000000048947 */ /* 0x000fea0003800000 */
[----:B------:R-:W-:Y:S01]  /*1790*/  BPT.TRAP 0x1 ;  /* 0x000000040000795c */ /* 0x000fe20000300000 */
.L_x_23:
[----:B01----:R-:W-:Y:S01]  /*17a0*/  IMAD R4, R3, 0x8, R6 ;  /* 0x0000000803047824 */ /* 0x003fe200078e0206 */
[----:B------:R-:W-:-:S03]  /*17b0*/  ISETP.GT.U32.AND P1, PT, R18, 0x1, PT ;  /* 0x000000011200780c */ /* 0x000fc60003f24070 */
[----:B------:R-:W-:-:S05]  /*17c0*/  VIADD R4, R4, 0x28 ;  /* 0x0000002804047836 */ /* 0x000fca0000000000 */
[----:B------:R-:W-:-:S04]  /*17d0*/  PRMT R4, RZ, 0x654, R4 ;  /* 0x00000654ff047816 */ /* 0x000fc80000000004 */
[----:B------:R0:W-:Y:S01]  /*17e0*/  SYNCS.ARRIVE.TRANS64.RED.A1T0 RZ, [R4+URZ], RZ ;  /* 0x000000ff04ff79a7 */ /* 0x0001e2000810043f */
[----:B------:R-:W-:Y:S05]  /*17f0*/  @P1 BRA `(.L_x_24) ;  /* 0x0000000000041947 */ /* 0x000fea0003800000 */
[----:B------:R-:W-:Y:S01]  /*1800*/  BPT.TRAP 0x1 ;  /* 0x000000040000795c */ /* 0x000fe20000300000 */
.L_x_24:
[----:B------:R-:W-:Y:S01]  /*1810*/  UIADD3 UR8, UR8, 0x1, URZ ;  /* 0x0000000108087890 */ /* 0x000fe2000fffe03f */
[C---:B------:R-:W-:Y:S01]  /*1820*/  ISETP.GT.AND P2, PT, R0.reuse, 0x1, PT ;  /* 0x000000010000780c */ /* 0x040fe20003f44270 */
[----:B------:R-:W-:Y:S02]  /*1830*/  VIADD R3, R3, 0x1 ;  /* 0x0000000103037836 */ /* 0x000fe40000000000 */
[----:B------:R-:W-:Y:S01]  /*1840*/  UISETP.NE.AND UP0, UPT, UR8, 0x5, UPT ;  /* 0x000000050800788c */ /* 0x000fe2000bf05270 */
[----:B------:R-:W-:Y:S02]  /*1850*/  VIADD R0, R0, 0xffffffff ;  /* 0xffffffff00007836 */ /* 0x000fe40000000000 */
[C---:B------:R-:W-:Y:S01]  /*1860*/  ISETP.NE.AND P1, PT, R3.reuse, 0x5, PT ;  /* 0x000000050300780c */ /* 0x040fe20003f25270 */
[----:B------:R-:W-:Y:S02]  /*1870*/  USEL UR4, URZ, 0x1, UP0 ;  /* 0x000000013f047887 */ /* 0x000fe40008000000 */
[----:B------:R-:W-:Y:S01]  /*1880*/  USEL UR8, UR8, URZ, UP0 ;  /* 0x0000003f08087287 */ /* 0x000fe20008000000 */
[----:B------:R-:W-:-:S03]  /*1890*/  SEL R3, R3, RZ, P1 ;  /* 0x000000ff03037207 */ /* 0x000fc60000800000 */
[----:B------:R-:W-:Y:S01]  /*18a0*/  LOP3.LUT R7, R7, UR4, RZ, 0x3c, !PT ;  /* 0x0000000407077c12 */ /* 0x000fe2000f8e3cff */
[----:B------:R-:W-:Y:S07]  /*18b0*/  @P2 BRA `(.L_x_25) ;  /* 0xfffffffc00582947 */ /* 0x000fee000383ffff */
.L_x_18:
[----:B01----:R-:W0:Y:S02]  /*18c0*/  LDC R0, c[0x0][0x28c] ;  /* 0x0000a300ff007b82 */ /* 0x003e240000000800 */
[----:B0-----:R-:W-:-:S13]  /*18d0*/  ISETP.GE.AND P1, PT, R0, 0x1, PT ;  /* 0x000000010000780c */ /* 0x001fda0003f26270 */
[----:B------:R-:W-:Y:S05]  /*18e0*/  @!P1 BRA `(.L_x_26) ;  /* 0x0000000000389947 */ /* 0x000fea0003800000 */
[----:B------:R-:W-:Y:S05]  /*18f0*/  @!P0 BRA `(.L_x_27) ;  /* 0x0000000000048947 */ /* 0x000fea0003800000 */
[----:B------:R-:W-:Y:S01]  /*1900*/  BPT.TRAP 0x1 ;  /* 0x000000040000795c */ /* 0x000fe20000300000 */
.L_x_27:
[----:B------:R-:W-:Y:S01]  /*1910*/  UIADD3 UR6, UR44, UR41, URZ ;  /* 0x000000292c067290 */ /* 0x000fe2000fffe03f */
[----:B------:R-:W-:-:S03]  /*1920*/  ISETP.GT.U32.AND P0, PT, R18, 0x1, PT ;  /* 0x000000011200780c */ /* 0x000fc60003f04070 */
[----:B------:R-:W-:-:S04]  /*1930*/  UIMAD.WIDE.U32 UR4, UR6, -0x33333333, URZ ;  /* 0xcccccccd060478a5 */ /* 0x000fc8000f8e003f */
[----:B------:R-:W-:-:S04]  /*1940*/  USHF.R.U32.HI UR4, URZ, 0x2, UR5 ;  /* 0x000000023f047899 */ /* 0x000fc80008011605 */
[----:B------:R-:W-:-:S06]  /*1950*/  UIMAD UR6, UR4, -0x5, UR6 ;  /* 0xfffffffb040678a4 */ /* 0x000fcc000f8e0206 */
[----:B------:R-:W-:-:S04]  /*1960*/  IMAD.U32 R3, RZ, RZ, UR6 ;  /* 0x00000006ff037e24 */ /* 0x000fc8000f8e00ff */
[----:B------:R-:W-:-:S04]  /*1970*/  IMAD R0, R3, 0x8, R6 ;  /* 0x0000000803007824 */ /* 0x000fc800078e0206 */
[----:B------:R-:W-:-:S05]  /*1980*/  VIADD R0, R0, 0x28 ;  /* 0x0000002800007836 */ /* 0x000fca0000000000 */
[----:B------:R-:W-:-:S04]  /*1990*/  PRMT R0, RZ, 0x654, R0 ;  /* 0x00000654ff007816 */ /* 0x000fc80000000000 */
[----:B------:R0:W-:Y:S01]  /*19a0*/  SYNCS.ARRIVE.TRANS64.RED.A1T0 RZ, [R0+URZ], RZ ;  /* 0x000000ff00ff79a7 */ /* 0x0001e2000810043f */
[----:B------:R-:W-:Y:S05]  /*19b0*/  @P0 BRA `(.L_x_26) ;  /* 0x0000000000040947 */ /* 0x000fea0003800000 */
[----:B------:R-:W-:Y:S01]  /*19c0*/  BPT.TRAP 0x1 ;  /* 0x000000040000795c */ /* 0x000fe20000300000 */
.L_x_26:
[----:B------:R-:W-:Y:S01]  /*19d0*/  IMAD.SHL.U32 R98, R98, 0x80, RZ ;  /* 0x0000008062627824 */ /* 0x000fe200078e00ff */
[----:B------:R-:W-:Y:S01]  /*19e0*/  UIADD3 UR41, UR43, UR41, URZ ;  /* 0x000000292b297290 */ /* 0x000fe2000fffe03f */
[----:B------:R-:W-:Y:S01]  /*19f0*/  IMAD.SHL.U32 R3, R97, 0x80, RZ ;  /* 0x0000008061037824 */ /* 0x000fe200078e00ff */
[----:B------:R-:W-:Y:S01]  /*1a00*/  ULDC UR7, c[0x0][0x288] ;  /* 0x0000a20000077ab9 */ /* 0x000fe20000000800 */
[----:B------:R-:W-:Y:S01]  /*1a10*/  ULDC UR10, c[0x0][0x284] ;  /* 0x0000a100000a7ab9 */ /* 0x000fe20000000800 */
[----:B------:R-:W-:Y:S01]  /*1a20*/  UISETP.GT.U32.AND UP0, UPT, UR41, 0x4, UPT ;  /* 0x000000042900788c */ /* 0x000fe2000bf04070 */
[C---:B------:R-:W-:Y:S01]  /*1a30*/  ISETP.GE.AND P0, PT, R98.reuse, UR7, PT ;  /* 0x0000000762007c0c */ /* 0x040fe2000bf06270 */
[----:B------:R-:W-:Y:S01]  /*1a40*/  UISETP.GE.U32.AND UP1, UPT, UR43, 0x5, UPT ;  /* 0x000000052b00788c */ /* 0x000fe2000bf26070 */
[----:B------:R-:W-:Y:S01]  /*1a50*/  SHF.R.S32.HI R12, RZ, 0x1f, R96 ;  /* 0x0000001fff0c7819 */ /* 0x000fe20000011460 */
[----:B------:R-:W-:Y:S01]  /*1a60*/  UISETP.LT.U32.AND UP0, UPT, UR43, 0x5, UP0 ;  /* 0x000000052b00788c */ /* 0x000fe20008701070 */
[----:B------:R-:W-:Y:S01]  /*1a70*/  ISETP.GE.OR P0, PT, R3, UR10, P0 ;  /* 0x0000000a03007c0c */ /* 0x000fe20008706670 */
[----:B------:R-:W-:Y:S01]  /*1a80*/  ULDC.64 UR8, c[0x0][0x5d0] ;  /* 0x0001740000087ab9 */ /* 0x000fe20000000a00 */
[----:B------:R-:W-:Y:S01]  /*1a90*/  LOP3.LUT R8, R98, 0x6, R91, 0xf8, !PT ;  /* 0x0000000662087812 */ /* 0x000fe200078ef85b */
[----:B------:R-:W-:Y:S01]  /*1aa0*/  UIMAD.WIDE.U32 UR4, UR41, -0x33333333, URZ ;  /* 0xcccccccd290478a5 */ /* 0x000fe2000f8e003f */
[----:B------:R-:W-:Y:S01]  /*1ab0*/  IMAD R5, R12, UR8, RZ ;  /* 0x000000080c057c24 */ /* 0x000fe2000f8e02ff */
[----:B------:R-:W-:Y:S01]  /*1ac0*/  USEL UR6, URZ, 0x1, !UP0 ;  /* 0x000000013f067887 */ /* 0x000fe2000c000000 */
[--C-:B------:R-:W-:Y:S01]  /*1ad0*/  SHF.R.S32.HI R9, RZ, 0x1f, R8.reuse ;  /* 0x0000001fff097819 */ /* 0x100fe20000011408 */
[----:B------:R-:W-:Y:S01]  /*1ae0*/  USHF.R.U32.HI UR4, URZ, 0x2, UR5 ;  /* 0x000000023f047899 */ /* 0x000fe20008011605 */
[C---:B------:R-:W-:Y:S01]  /*1af0*/  IMAD R7, R96.reuse, UR9, R5 ;  /* 0x0000000960077c24 */ /* 0x040fe2000f8e0205 */
[----:B------:R-:W-:Y:S01]  /*1b00*/  ULOP3.LUT UR40, UR40, UR6, URZ, 0x3c, !UPT ;  /* 0x0000000628287292 */ /* 0x000fe2000f8e3c3f */
[----:B0-----:R-:W-:Y:S01]  /*1b10*/  IMAD.MOV.U32 R0, RZ, RZ, -0x1 ;  /* 0xffffffffff007424 */ /* 0x001fe200078e00ff */
[----:B------:R-:W-:Y:S01]  /*1b20*/  UIMAD UR41, UR4, -0x5, UR41 ;  /* 0xfffffffb042978a4 */ /* 0x000fe2000f8e0229 */
[----:B------:R-:W-:Y:S01]  /*1b30*/  IMAD.WIDE.U32 R4, R96, UR8, R8 ;  /* 0x0000000860047c25 */ /* 0x000fe2000f8e0008 */
[----:B------:R-:W-:-:S03]  /*1b40*/  @UP1 ULOP3.LUT UR40, UR40, 0x1, UR4, 0x78, !UPT ;  /* 0x0000000128281892 */ /* 0x000fc6000f8e7804 */
[----:B------:R-:W-:Y:S01]  /*1b50*/  IMAD.IADD R5, R5, 0x1, R7 ;  /* 0x0000000105057824 */ /* 0x000fe200078e0207 */
[----:B------:R-:W-:Y:S08]  /*1b60*/  @P0 BRA `(.L_x_28) ;  /* 0x0000003000ac0947 */ /* 0x000ff00003800000 */
[----:B------:R-:W0:Y:S01]  /*1b70*/  LDC.64 R10, c[0x0][0x5c8] ;  /* 0x00017200ff0a7b82 */ /* 0x000e220000000a00 */
[----:B------:R-:W-:Y:S01]  /*1b80*/  IMAD.WIDE R14, R97, 0x80, R22 ;  /* 0x00000080610e7825 */ /* 0x000fe200078e0216 */
[----:B------:R-:W-:Y:S01]  /*1b90*/  ULDC.64 UR4, c[0x0][0x5c0] ;  /* 0x0001700000047ab9 */ /* 0x000fe20000000a00 */
[----:B------:R-:W-:Y:S02]  /*1ba0*/  BSSY B0, `(.L_x_28) ;  /* 0x0000327000007945 */ /* 0x000fe40003800000 */
[----:B------:R-:W-:Y:S02]  /*1bb0*/  IMAD.IADD R102, R94, 0x1, -R3 ;  /* 0x000000015e667824 */ /* 0x000fe400078e0a03 */
[----:B------:R-:W-:Y:S02]  /*1bc0*/  IMAD.IADD R3, R89, 0x1, -R98 ;  /* 0x0000000159037824 */ /* 0x000fe400078e0a62 */
[-C--:B0-----:R-:W-:Y:S02]  /*1bd0*/  IMAD R6, R15, R10.reuse, RZ ;  /* 0x0000000a0f067224 */ /* 0x081fe400078e02ff */
[----:B------:R-:W-:-:S04]  /*1be0*/  IMAD.WIDE.U32 R4, R14, R10, R4 ;  /* 0x0000000a0e047225 */ /* 0x000fc800078e0004 */
[----:B------:R-:W-:Y:S01]  /*1bf0*/  IMAD R7, R14, R11, R6 ;  /* 0x0000000b0e077224 */ /* 0x000fe200078e0206 */
[----:B------:R-:W-:-:S03]  /*1c00*/  IADD3 R4, P0, R4, UR4, RZ ;  /* 0x0000000404047c10 */ /* 0x000fc6000ff1e0ff */
[----:B------:R-:W-:Y:S01]  /*1c10*/  IMAD.IADD R7, R5, 0x1, R7 ;  /* 0x0000000105077824 */ /* 0x000fe200078e0207 */
[----:B------:R-:W-:-:S04]  /*1c20*/  LEA R6, P1, R10, R4, 0x3 ;  /* 0x000000040a067211 */ /* 0x000fc800078218ff */
[----:B------:R-:W-:Y:S02]  /*1c30*/  IADD3.X R5, R7, UR5, RZ, P0, !PT ;  /* 0x0000000507057c10 */ /* 0x000fe400087fe4ff */
[----:B-----5:R-:W-:Y:S02]  /*1c40*/  ISETP.NE.AND P0, PT, R88, RZ, PT ;  /* 0x000000ff5800720c */ /* 0x020fe40003f05270 */
[----:B------:R-:W-:-:S11]  /*1c50*/  LEA.HI.X R7, R10, R5, R11, 0x3, P1 ;  /* 0x000000050a077211 */ /* 0x000fd600008f1c0b */
[----:B------:R-:W-:Y:S05]  /*1c60*/  @!P0 BRA `(.L_x_29) ;  /* 0x0000002400608947 */ /* 0x000fea0003800000 */
[----:B------:R-:W0:Y:S01]  /*1c70*/  LDC.64 R98, c[0x0][0x5b0] ;  /* 0x00016c00ff627b82 */ /* 0x000e220000000a00 */
[----:B------:R-:W-:Y:S01]  /*1c80*/  ULDC.64 UR4, c[0x0][0x5b8] ;  /* 0x00016e0000047ab9 */ /* 0x000fe20000000a00 */
[----:B------:R-:W-:Y:S01]  /*1c90*/  ISETP.GE.AND P1, PT, R102, 0x1, PT ;  /* 0x000000016600780c */ /* 0x000fe20003f26270 */
[----:B------:R-:W-:Y:S01]  /*1ca0*/  IMAD R11, R12, UR4, RZ ;  /* 0x000000040c0b7c24 */ /* 0x000fe2000f8e02ff */
[----:B------:R-:W-:Y:S01]  /*1cb0*/  BSSY B1, `(.L_x_30) ;  /* 0x000000e000017945 */ /* 0x000fe20003800000 */
[C---:B------:R-:W-:Y:S01]  /*1cc0*/  IMAD.WIDE.U32 R20, R96.reuse, UR4, R8 ;  /* 0x0000000460147c25 */ /* 0x040fe2000f8e0008 */
[----:B------:R-:W-:Y:S02]  /*1cd0*/  ISETP.LT.OR P5, PT, R3, 0x1, !P1 ;  /* 0x000000010300780c */ /* 0x000fe40004fa1670 */
[----:B------:R-:W1:Y:S01]  /*1ce0*/  LDC.64 R100, c[0x0][0x5a8] ;  /* 0x00016a00ff647b82 */ /* 0x000e620000000a00 */
[----:B------:R-:W-:Y:S02]  /*1cf0*/  IMAD R11, R96, UR5, R11 ;  /* 0x00000005600b7c24 */ /* 0x000fe4000f8e020b */
[----:B------:R-:W-:-:S02]  /*1d00*/  IMAD.MOV.U32 R12, RZ, RZ, R20 ;  /* 0x000000ffff0c7224 */ /* 0x000fc400078e0014 */
[----:B------:R-:W-:Y:S02]  /*1d10*/  IMAD.IADD R13, R21, 0x1, R11 ;  /* 0x00000001150d7824 */ /* 0x000fe400078e020b */
[-C--:B0-----:R-:W-:Y:S02]  /*1d20*/  IMAD R10, R15, R98.reuse, RZ ;  /* 0x000000620f0a7224 */ /* 0x081fe400078e02ff */
[----:B------:R-:W-:-:S04]  /*1d30*/  IMAD.WIDE.U32 R8, R14, R98, R12 ;  /* 0x000000620e087225 */ /* 0x000fc800078e000c */
[----:B------:R-:W-:Y:S01]  /*1d40*/  IMAD R97, R14, R99, R10 ;  /* 0x000000630e617224 */ /* 0x000fe200078e020a */
[----:B-1----:R-:W-:-:S04]  /*1d50*/  IADD3 R8, P0, R8, R100, RZ ;  /* 0x0000006408087210 */ /* 0x002fc80007f1e0ff */
[----:B------:R-:W-:Y:S01]  /*1d60*/  IADD3.X R9, R101, R9, R97, P0, !PT ;  /* 0x0000000965097210 */ /* 0x000fe200007fe461 */
[----:B------:R-:W-:Y:S08]  /*1d70*/  @P5 BRA `(.L_x_31) ;  /* 0x0000000000045947 */ /* 0x000ff00003800000 */
[----:B------:R0:W5:Y:S02]  /*1d80*/  LDG.E.U8 R95, desc[UR38][R8.64] ;  /* 0x00000026085f7981 */ /* 0x000164000c1e1100 */
.L_x_31:
[----:B------:R-:W-:Y:S05]  /*1d90*/  BSYNC B1 ;  /* 0x0000000000017941 */ /* 0x000fea0003800000 */
.L_x_30:
[----:B-----5:R-:W-:Y:S01]  /*1da0*/  LOP3.LUT R15, R95, 0xffff, RZ, 0xc0, !PT ;  /* 0x0000ffff5f0f7812 */ /* 0x020fe200078ec0ff */
[C---:B------:R-:W-:Y:S01]  /*1db0*/  IMAD.SHL.U32 R10, R98.reuse, 0x8, RZ ;  /* 0x00000008620a7824 */ /* 0x040fe200078e00ff */
[----:B------:R-:W-:Y:S01]  /*1dc0*/  SHF.L.U64.HI R11, R98, 0x3, R99 ;  /* 0x00000003620b7819 */ /* 0x000fe20000010263 */
[----:B------:R-:W-:Y:S01]  /*1dd0*/  BSSY B1, `(.L_x_32) ;  /* 0x000000e000017945 */ /* 0x000fe20003800000 */
[----:B------:R-:W-:Y:S02]  /*1de0*/  PRMT R15, R15, 0x8880, RZ ;  /* 0x000088800f0f7816 */ /* 0x000fe400000000ff */
[----:B------:R-:W-:Y:S01]  /*1df0*/  ISETP.LT.OR P2, PT, R3, 0x2, !P1 ;  /* 0x000000020300780c */ /* 0x000fe20004f41670 */
[----:B------:R-:W-:Y:S01]  /*1e00*/  IMAD.WIDE.U32 R10, R14, R98, R10 ;  /* 0x000000620e0a7225 */ /* 0x000fe200078e000a */
[----:B------:R-:W-:-:S03]  /*1e10*/  ISETP.GE.AND P0, PT, R102, 0x9, PT ;  /* 0x000000096600780c */ /* 0x000fc60003f06270 */
[----:B------:R-:W-:Y:S01]  /*1e20*/  IMAD R14, R15, R88, RZ ;  /* 0x000000580f0e7224 */ /* 0x000fe200078e02ff */
[----:B------:R-:W-:Y:S01]  /*1e30*/  IADD3 R10, P3, P4, R20, R100, R10 ;  /* 0x00000064140a7210 */ /* 0x000fe20007c7e00a */
[----:B------:R-:W-:Y:S02]  /*1e40*/  IMAD.IADD R20, R97, 0x1, R11 ;  /* 0x0000000161147824 */ /* 0x000fe400078e020b */
[----:B------:R-:W-:-:S05]  /*1e50*/  @!P5 IMAD R15, R24, R19, R14 ;  /* 0x00000013180fd224 */ /* 0x000fca00078e020e */
[----:B------:R1:W-:Y:S01]  /*1e60*/  @!P5 STG.E.U8 desc[UR38][R4.64], R15 ;  /* 0x0000000f0400d986 */ /* 0x0003e2000c101126 */
[----:B------:R-:W-:Y:S05]  /*1e70*/  @P2 BRA `(.L_x_33) ;  /* 0x00000000000c2947 */ /* 0x000fea0003800000 */
[----:B------:R-:W1:Y:S02]  /*1e80*/  LDG.E.U8 R95, desc[UR38][R8.64+0x1] ;  /* 0x00000126085f7981 */ /* 0x000e64000c1e1100 */
[----:B-1----:R-:W-:-:S05]  /*1e90*/  PRMT R15, R95, 0x8880, RZ ;  /* 0x000088805f0f7816 */ /* 0x002fca00000000ff */
[----:B------:R-:W-:-:S07]  /*1ea0*/  IMAD R14, R15, R88, RZ ;  /* 0x000000580f0e7224 */ /* 0x000fce00078e02ff */
.L_x_33:
[----:B------:R-:W-:Y:S05]  /*1eb0*/  BSYNC B1 ;  /* 0x0000000000017941 */ /* 0x000fea0003800000 */
.L_x_32:
[----:B------:R-:W-:Y:S01]  /*1ec0*/  ISETP.LT.OR P5, PT, R3, 0x1, !P0 ;  /* 0x000000010300780c */ /* 0x000fe200047a1670 */
[----:B------:R-:W-:Y:S01]  /*1ed0*/  @!P2 IMAD R25, R25, R19, R14 ;  /* 0x000000131919a224 */ /* 0x000fe200078e020e */
[----:B------:R-:W-:Y:S01]  /*1ee0*/  BSSY B1, `(.L_x_34) ;  /* 0x000000a000017945 */ /* 0x000fe20003800000 */
[----:B------:R-:W-:Y:S02]  /*1ef0*/  IADD3.X R11, R13, R101, R20, P3, P4 ;  /* 0x000000650d0b7210 */ /* 0x000fe40001fe8414 */
[C---:B------:R-:W-:Y:S01]  /*1f00*/  ISETP.LT.OR P3, PT, R3.reuse, 0x2, !P0 ;  /* 0x000000020300780c */ /* 0x040fe20004761670 */
[----:B------:R2:W-:Y:S01]  /*1f10*/  @!P2 STG.E.U8 desc[UR38][R4.64+0x1], R25 ;  /* 0x000001190400a986 */ /* 0x0005e2000c101126 */
[C---:B------:R-:W-:Y:S02]  /*1f20*/  ISETP.LT.OR P4, PT, R3.reuse, 0x9, !P1 ;  /* 0x000000090300780c */ /* 0x040fe40004f81670 */
[----:B------:R-:W-:-:S04]  /*1f30*/  ISETP.LT.OR P2, PT, R3, 0xa, !P1 ;  /* 0x0000000a0300780c */ /* 0x000fc80004f41670 */
[----:B------:R-:W-:Y:S09]  /*1f40*/  @P5 BRA `(.L_x_35) ;  /* 0x00000000000c5947 */ /* 0x000ff20003800000 */
[----:B------:R-:W3:Y:S02]  /*1f50*/  LDG.E.U8 R95, desc[UR38][R10.64] ;  /* 0x000000260a5f7981 */ /* 0x000ee4000c1e1100 */
[----:B---3--:R-:W-:-:S05]  /*1f60*/  PRMT R13, R95, 0x8880, RZ ;  /* 0x000088805f0d7816 */ /* 0x008fca00000000ff */
[----:B------:R-:W-:-:S07]  /*1f70*/  IMAD R14, R13, R88, RZ ;  /* 0x000000580d0e7224 */ /* 0x000fce00078e02ff */
.L_x_35:
[----:B------:R-:W-:Y:S05]  /*1f80*/  BSYNC B1 ;  /* 0x0000000000017941 */ /* 0x000fea0003800000 */
.L_x_34:
[----:B------:R-:W-:Y:S01]  /*1f90*/  @!P5 IMAD R13, R26, R19, R14 ;  /* 0x000000131a0dd224 */ /* 0x000fe200078e020e */
[----:B------:R-:W-:Y:S04]  /*1fa0*/  BSSY B1, `(.L_x_36) ;  /* 0x0000006000017945 */ /* 0x000fe80003800000 */
[----:B------:R3:W-:Y:S01]  /*1fb0*/  @!P5 STG.E.U8 desc[UR38][R6.64], R13 ;  /* 0x0000000d0600d986 */ /* 0x0007e2000c101126 */
[----:B------:R-:W-:Y:S05]  /*1fc0*/  @P3 BRA `(.L_x_37) ;  /* 0x00000000000c3947 */ /* 0x000fea0003800000 */
[----:B------:R-:W3:Y:S02]  /*1fd0*/  LDG.E.U8 R95, desc[UR38][R10.64+0x1] ;  /* 0x000001260a5f7981 */ /* 0x000ee4000c1e1100 */
[----:B---3--:R-:W-:-:S05]  /*1fe0*/  PRMT R13, R95, 0x8880, RZ ;  /* 0x000088805f0d7816 */ /* 0x008fca00000000ff */
[----:B------:R-:W-:-:S07]  /*1ff0*/  IMAD R14, R13, R88, RZ ;  /* 0x000000580d0e7224 */ /* 0x000fce00078e02ff */
.L_x_37:
[----:B------:R-:W-:Y:S05]  /*2000*/  BSYNC B1 ;  /* 0x0000000000017941 */ /* 0x000fea0003800000 */
.L_x_36:
[----:B------:R-:W-:Y:S01]  /*2010*/  @!P3 IMAD R27, R27, R19, R14 ;  /* 0x000000131b1bb224 */ /* 0x000fe200078e020e */
[----:B------:R-:W-:Y:S04]  /*2020*/  BSSY B1, `(.L_x_38) ;  /* 0x0000006000017945 */ /* 0x000fe80003800000 */
[----:B------:R4:W-:Y:S01]  /*2030*/  @!P3 STG.E.U8 desc[UR38][R6.64+0x1], R27 ;  /* 0x0000011b0600b986 */ /* 0x0009e2000c101126 */
[----:B------:R-:W-:Y:S05]  /*2040*/  @P4 BRA `(.L_x_39) ;  /* 0x00000000000c4947 */ /* 0x000fea0003800000 */
[----:B------:R-:W3:Y:S02]  /*2050*/  LDG.E.U8 R95, desc[UR38][R8.64+0x8] ;  /* 0x00000826085f7981 */ /* 0x000ee4000c1e1100 */
[----:B---3--:R-:W-:-:S05]  /*2060*/  PRMT R13, R95, 0x8880, RZ ;  /* 0x000088805f0d7816 */ /* 0x008fca00000000ff */
[----:B------:R-:W-:-:S07]  /*2070*/  IMAD R14, R13, R88, RZ ;  /* 0x000000580d0e7224 */ /* 0x000fce00078e02ff */
.L_x_39:
[----:B------:R-:W-:Y:S05]  /*2080*/  BSYNC B1 ;  /* 0x0000000000017941 */ /* 0x000fea0003800000 */
.L_x_38:
[----:B---3--:R-:W-:Y:S01]  /*2090*/  @!P4 IMAD R13, R28, R19, R14 ;  /* 0x000000131c0dc224 */ /* 0x008fe200078e020e */
[----:B------:R-:W-:Y:S04]  /*20a0*/  BSSY B1, `(.L_x_40) ;  /* 0x0000006000017945 */ /* 0x000fe80003800000 */
[----:B------:R3:W-:Y:S01]  /*20b0*/  @!P4 STG.E.U8 desc[UR38][R4.64+0x8], R13 ;  /* 0x0000080d0400c986 */ /* 0x0007e2000c101126 */
[----:B------:R-:W-:Y:S05]  /*20c0*/  @P2 BRA `(.L_x_41) ;  /* 0x00000000000c2947 */ /* 0x000fea0003800000 */
[----:B------:R-:W3:Y:S02]  /*20d0*/  LDG.E.U8 R95, desc[UR38][R8.64+0x9] ;  /* 0x00000926085f7981 */ /* 0x000ee4000c1e1100 */
[----:B---3--:R-:W-:-:S05]  /*20e0*/  PRMT R13, R95, 0x8880, RZ ;  /* 0x000088805f0d7816 */ /* 0x008fca00000000ff */
[----:B------:R-:W-:-:S07]  /*20f0*/  IMAD R14, R13, R88, RZ ;  /* 0x000000580d0e7224 */ /* 0x000fce00078e02ff */
.L_x_41:
[----:B------:R-:W-:Y:S05]  /*2100*/  BSYNC B1 ;  /* 0x0000000000017941 */ /* 0x000fea0003800000 */
.L_x_40:
[----:B------:R-:W-:Y:S01]  /*2110*/  ISETP.LT.OR P4, PT, R3, 0x9, !P0 ;  /* 0x000000090300780c */ /* 0x000fe20004781670 */
[----:B------:R-:W-:Y:S01]  /*2120*/  @!P2 IMAD R29, R29, R19, R14 ;  /* 0x000000131d1da224 */ /* 0x000fe200078e020e */
[----:B------:R-:W-:Y:S01]  /*2130*/  BSSY B1, `(.L_x_42) ;  /* 0x0000009000017945 */ /* 0x000fe20003800000 */
[C---:B------:R-:W-:Y:S02]  /*2140*/  ISETP.LT.OR P3, PT, R3.reuse, 0xa, !P0 ;  /* 0x0000000a0300780c */ /* 0x040fe40004761670 */
[C---:B------:R-:W-:Y:S01]  /*2150*/  ISETP.LT.OR P5, PT, R3.reuse, 0x11, !P1 ;  /* 0x000000110300780c */ /* 0x040fe20004fa1670 */
[----:B------:R0:W-:Y:S01]  /*2160*/  @!P2 STG.E.U8 desc[UR38][R4.64+0x9], R29 ;  /* 0x0000091d0400a986 */ /* 0x0001e2000c101126 */
[----:B------:R-:W-:-:S06]  /*2170*/  ISETP.LT.OR P2, PT, R3, 0x12, !P1 ;  /* 0x000000120300780c */ /* 0x000fcc0004f41670 */
[----:B------:R-:W-:Y:S07]  /*2180*/  @P4 BRA `(.L_x_43) ;  /* 0x00000000000c4947 */ /* 0x000fee0003800000 */
[----:B------:R-:W3:Y:S02]  /*2190*/  LDG.E.U8 R95, desc[UR38][R10.64+0x8] ;  /* 0x000008260a5f7981 */ /* 0x000ee4000c1e1100 */
[----:B---3--:R-:W-:-:S05]  /*21a0*/  PRMT R13, R95, 0x8880, RZ ;  /* 0x000088805f0d7816 */ /* 0x008fca00000000ff */
[----:B------:R-:W-:-:S07]  /*21b0*/  IMAD R14, R13, R88, RZ ;  /* 0x000000580d0e7224 */ /* 0x000fce00078e02ff */
.L_x_43:
[----:B------:R-:W-:Y:S05]  /*21c0*/  BSYNC B1 ;  /* 0x0000000000017941 */ /* 0x000fea0003800000 */
.L_x_42:
[----:B---3--:R-:W-:Y:S01]  /*21d0*/  @!P4 IMAD R13, R30, R19, R14 ;  /* 0x000000131e0dc224 */ /* 0x008fe200078e020e */
[----:B------:R-:W-:Y:S04]  /*21e0*/  BSSY B1, `(.L_x_44) ;  /* 0x0000006000017945 */ /* 0x000fe80003800000 */
[----:B------:R3:W-:Y:S01]  /*21f0*/  @!P4 STG.E.U8 desc[UR38][R6.64+0x8], R13 ;  /* 0x0000080d0600c986 */ /* 0x0007e2000c101126 */
[----:B------:R-:W-:Y:S05]  /*2200*/  @P3 BRA `(.L_x_45) ;  /* 0x00000000000c3947 */ /* 0x000fea0003800000 */
[----:B------:R-:W3:Y:S02]  /*2210*/  LDG.E.U8 R95, desc[UR38][R10.64+0x9] ;  /* 0x000009260a5f7981 */ /* 0x000ee4000c1e1100 */
[----:B---3--:R-:W-:-:S05]  /*2220*/  PRMT R13, R95, 0x8880, RZ ;  /* 0x000088805f0d7816 */ /* 0x008fca00000000ff */
[----:B------:R-:W-:-:S07]  /*2230*/  IMAD R14, R13, R88, RZ ;  /* 0x000000580d0e7224 */ /* 0x000fce00078e02ff */
.L_x_45:
[----:B------:R-:W-:Y:S05]  /*2240*/  BSYNC B1 ;  /* 0x0000000000017941 */ /* 0x000fea0003800000 */
.L_x_44:
[----:B------:R-:W-:Y:S01]  /*2250*/  @!P3 IMAD R31, R31, R19, R14 ;  /* 0x000000131f1fb224 */ /* 0x000fe200078e020e */
[----:B------:R-:W-:Y:S04]  /*2260*/  BSSY B1, `(.L_x_46) ;  /* 0x0000006000017945 */ /* 0x000fe80003800000 */
[----:B------:R0:W-:Y:S01]  /*2270*/  @!P3 STG.E.U8 desc[UR38][R6.64+0x9], R31 ;  /* 0x0000091f0600b986 */ /* 0x0001e2000c101126 */
[----:B------:R-:W-:Y:S05]  /*2280*/  @P5 BRA `(.L_x_47) ;  /* 0x00000000000c5947 */ /* 0x000fea0003800000 */
[----:B------:R-:W3:Y:S02]  /*2290*/  LDG.E.U8 R95, desc[UR38][R8.64+0x10] ;  /* 0x00001026085f7981 */ /* 0x000ee4000c1e1100 */
[----:B---3--:R-:W-:-:S05]  /*22a0*/  PRMT R13, R95, 0x8880, RZ ;  /* 0x000088805f0d7816 */ /* 0x008fca00000000ff */
[----:B------:R-:W-:-:S07]  /*22b0*/  IMAD R14, R13, R88, RZ ;  /* 0x000000580d0e7224 */ /* 0x000fce00078e02ff */
.L_x_47:
[----:B------:R-:W-:Y:S05]  /*22c0*/  BSYNC B1 ;  /* 0x0000000000017941 */ /* 0x000fea0003800000 */
.L_x_46:
[----:B---3--:R-:W-:Y:S01]  /*22d0*/  @!P5 IMAD R13, R32, R19, R14 ;  /* 0x00000013200dd224 */ /* 0x008fe200078e020e */
[----:B------:R-:W-:Y:S04]  /*22e0*/  BSSY B1, `(.L_x_48) ;  /* 0x0000006000017945 */ /* 0x000fe80003800000 */
[----:B------:R3:W-:Y:S01]  /*22f0*/  @!P5 STG.E.U8 desc[UR38][R4.64+0x10], R13 ;  /* 0x0000100d0400d986 */ /* 0x0007e2000c101126 */
[----:B------:R-:W-:Y:S05]  /*2300*/  @P2 BRA `(.L_x_49) ;  /* 0x00000000000c2947 */ /* 0x000fea0003800000 */
[----:B------:R-:W3:Y:S02]  /*2310*/  LDG.E.U8 R95, desc[UR38][R8.64+0x11] ;  /* 0x00001126085f7981 */ /* 0x000ee4000c1e1100 */
[----:B---3--:R-:W-:-:S05]  /*2320*/  PRMT R13, R95, 0x8880, RZ ;  /* 0x000088805f0d7816 */ /* 0x008fca00000000ff */
[----:B------:R-:W-:-:S07]  /*2330*/  IMAD R14, R13, R88, RZ ;  /* 0x000000580d0e7224 */ /* 0x000fce00078e02ff */
.L_x_49:
[----:B------:R-:W-:Y:S05]  /*2340*/  BSYNC B1 ;  /* 0x0000000000017941 */ /* 0x000fea0003800000 */
.L_x_48:
        /* <DEDUP_REMOVED lines=11> */
.L_x_51:
[----:B------:R-:W-:Y:S05]  /*2400*/  BSYNC B1 ;  /* 0x0000000000017941 */ /* 0x000fea0003800000 */
.L_x_50:
[----:B---3--:R-:W-:Y:S01]  /*2410*/  @!P4 IMAD R13, R34, R19, R14 ;  /* 0x00000013220dc224 */ /* 0x008fe200078e020e */
[----:B------:R-:W-:Y:S04]  /*2420*/  BSSY B1, `(.L_x_52) ;  /* 0x0000006000017945 */ /* 0x000fe80003800000 */
[----:B------:R3:W-:Y:S01]  /*2430*/  @!P4 STG.E.U8 desc[UR38][R6.64+0x10], R13 ;  /* 0x0000100d0600c986 */ /* 0x0007e2000c101126 */
[----:B------:R-:W-:Y:S05]  /*2440*/  @P3 BRA `(.L_x_53) ;  /* 0x00000000000c3947 */ /* 0x000fea0003800000 */
[----:B------:R-:W3:Y:S02]  /*2450*/  LDG.E.U8 R95, desc[UR38][R10.64+0x11] ;  /* 0x000011260a5f7981 */ /* 0x000ee4000c1e1100 */
[----:B---3--:R-:W-:-:S05]  /*2460*/  PRMT R13, R95, 0x8880, RZ ;  /* 0x000088805f0d7816 */ /* 0x008fca00000000ff */
[----:B------:R-:W-:-:S07]  /*2470*/  IMAD R14, R13, R88, RZ ;  /* 0x000000580d0e7224 */ /* 0x000fce00078e02ff */
.L_x_53:
[----:B------:R-:W-:Y:S05]  /*2480*/  BSYNC B1 ;  /* 0x0000000000017941 */ /* 0x000fea0003800000 */
.L_x_52:
[----:B------:R-:W-:Y:S01]  /*2490*/  @!P3 IMAD R35, R35, R19, R14 ;  /* 0x000000132323b224 */ /* 0x000fe200078e020e */
[----:B------:R-:W-:Y:S04]  /*24a0*/  BSSY B1, `(.L_x_54) ;  /* 0x0000006000017945 */ /* 0x000fe80003800000 */
[----:B------:R0:W-:Y:S01]  /*24b0*/  @!P3 STG.E.U8 desc[UR38][R6.64+0x11], R35 ;  /* 0x000011230600b986 */ /* 0x0001e2000c101126 */
[----:B------:R-:W-:Y:S05]  /*24c0*/  @P5 BRA `(.L_x_55) ;  /* 0x00000000000c5947 */ /* 0x000fea0003800000 */
[----:B------:R-:W3:Y:S02]  /*24d0*/  LDG.E.U8 R95, desc[UR38][R8.64+0x18] ;  /* 0x00001826085f7981 */ /* 0x000ee4000c1e1100 */
[----:B---3--:R-:W-:-:S05]  /*24e0*/  PRMT R13, R95, 0x8880, RZ ;  /* 0x000088805f0d7816 */ /* 0x008fca00000000ff */
[----:B------:R-:W-:-:S07]  /*24f0*/  IMAD R14, R13, R88, RZ ;  /* 0x000000580d0e7224 */ /* 0x000fce00078e02ff */
.L_x_55:
[----:B------:R-:W-:Y:S05]  /*2500*/  BSYNC B1 ;  /* 0x0000000000017941 */ /* 0x000fea0003800000 */
.L_x_54:
[----:B---3--:R-:W-:Y:S01]  /*2510*/  @!P5 IMAD R13, R36, R19, R14 ;  /* 0x00000013240dd224 */ /* 0x008fe200078e020e */
[----:B------:R-:W-:Y:S04]  /*2520*/  BSSY B1, `(.L_x_56) ;  /* 0x0000006000017945 */ /* 0x000fe80003800000 */
[----:B------:R3:W-:Y:S01]  /*2530*/  @!P5 STG.E.U8 desc[UR38][R4.64+0x18], R13 ;  /* 0x0000180d0400d986 */ /* 0x0007e2000c101126 */
[----:B------:R-:W-:Y:S05]  /*2540*/  @P2 BRA `(.L_x_57) ;  /* 0x00000000000c2947 */ /* 0x000fea0003800000 */
[----:B------:R-:W3:Y:S02]  /*2550*/  LDG.E.U8 R95, desc[UR38][R8.64+0x19] ;  /* 0x00001926085f7981 */ /* 0x000ee4000c1e1100 */
[----:B---3--:R-:W-:-:S05]  /*2560*/  PRMT R13, R95, 0x8880, RZ ;  /* 0x000088805f0d7816 */ /* 0x008fca00000000ff */
[----:B------:R-:W-:-:S07]  /*2570*/  IMAD R14, R13, R88, RZ ;  /* 0x000000580d0e7224 */ /* 0x000fce00078e02ff */
.L_x_57:
[----:B------:R-:W-:Y:S05]  /*2580*/  BSYNC B1 ;  /* 0x0000000000017941 */ /* 0x000fea0003800000 */
.L_x_56:
        /* <DEDUP_REMOVED lines=11> */
.L_x_59:
[----:B------:R-:W-:Y:S05]  /*2640*/  BSYNC B1 ;  /* 0x0000000000017941 */ /* 0x000fea0003800000 */
.L_x_58:
[----:B---3--:R-:W-:Y:S01]  /*2650*/  @!P4 IMAD R13, R38, R19, R14 ;  /* 0x00000013260dc224 */ /* 0x008fe200078e020e */
[----:B------:R-:W-:Y:S04]  /*2660*/  BSSY B1, `(.L_x_60) ;  /* 0x0000006000017945 */ /* 0x000fe80003800000 */
[----:B------:R3:W-:Y:S01]  /*2670*/  @!P4 STG.E.U8 desc[UR38][R6.64+0x18], R13 ;  /* 0x0000180d0600c986 */ /* 0x0007e2000c101126 */
[----:B------:R-:W-:Y:S05]  /*2680*/  @P3 BRA `(.L_x_61) ;  /* 0x00000000000c3947 */ /* 0x000fea0003800000 */
[----:B------:R-:W3:Y:S02]  /*2690*/  LDG.E.U8 R95, desc[UR38][R10.64+0x19] ;  /* 0x000019260a5f7981 */ /* 0x000ee4000c1e1100 */
[----:B---3--:R-:W-:-:S05]  /*26a0*/  PRMT R13, R95, 0x8880, RZ ;  /* 0x000088805f0d7816 */ /* 0x008fca00000000ff */
[----:B------:R-:W-:-:S07]  /*26b0*/  IMAD R14, R13, R88, RZ ;  /* 0x000000580d0e7224 */ /* 0x000fce00078e02ff */
.L_x_61:
[----:B------:R-:W-:Y:S05]  /*26c0*/  BSYNC B1 ;  /* 0x0000000000017941 */ /* 0x000fea0003800000 */
.L_x_60:
[----:B------:R-:W-:Y:S01]  /*26d0*/  @!P3 IMAD R39, R39, R19, R14 ;  /* 0x000000132727b224 */ /* 0x000fe200078e020e */
[----:B------:R-:W-:Y:S04]  /*26e0*/  BSSY B1, `(.L_x_62) ;  /* 0x0000006000017945 */ /* 0x000fe80003800000 */
[----:B------:R0:W-:Y:S01]  /*26f0*/  @!P3 STG.E.U8 desc[UR38][R6.64+0x19], R39 ;  /* 0x000019270600b986 */ /* 0x0001e2000c101126 */
[----:B------:R-:W-:Y:S05]  /*2700*/  @P5 BRA `(.L_x_63) ;  /* 0x00000000000c5947 */ /* 0x000fea0003800000 */
[----:B------:R-:W3:Y:S02]  /*2710*/  LDG.E.U8 R95, desc[UR38][R8.64+0x20] ;  /* 0x00002026085f7981 */ /* 0x000ee4000c1e1100 */
[----:B---3--:R-:W-:-:S05]  /*2720*/  PRMT R13, R95, 0x8880, RZ ;  /* 0x000088805f0d7816 */ /* 0x008fca00000000ff */
[----:B------:R-:W-:-:S07]  /*2730*/  IMAD R14, R13, R88, RZ ;  /* 0x000000580d0e7224 */ /* 0x000fce00078e02ff */
.L_x_63:
[----:B------:R-:W-:Y:S05]  /*2740*/  BSYNC B1 ;  /* 0x0000000000017941 */ /* 0x000fea0003800000 */
.L_x_62:
[----:B---3--:R-:W-:Y:S01]  /*2750*/  @!P5 IMAD R13, R40, R19, R14 ;  /* 0x00000013280dd224 */ /* 0x008fe200078e020e */
[----:B------:R-:W-:Y:S04]  /*2760*/  BSSY B1, `(.L_x_64) ;  /* 0x0000006000017945 */ /* 0x000fe80003800000 */
[----:B------:R3:W-:Y:S01]  /*2770*/  @!P5 STG.E.U8 desc[UR38][R4.64+0x20], R13 ;  /* 0x0000200d0400d986 */ /* 0x0007e2000c101126 */
[----:B------:R-:W-:Y:S05]  /*2780*/  @P2 BRA `(.L_x_65) ;  /* 0x00000000000c2947 */ /* 0x000fea0003800000 */
[----:B------:R-:W3:Y:S02]  /*2790*/  LDG.E.U8 R95, desc[UR38][R8.64+0x21] ;  /* 0x00002126085f7981 */ /* 0x000ee4000c1e1100 */
[----:B---3--:R-:W-:-:S05]  /*27a0*/  PRMT R13, R95, 0x8880, RZ ;  /* 0x000088805f0d7816 */ /* 0x008fca00000000ff */
[----:B------:R-:W-:-:S07]  /*27b0*/  IMAD R14, R13, R88, RZ ;  /* 0x000000580d0e7224 */ /* 0x000fce00078e02ff */
.L_x_65:
[----:B------:R-:W-:Y:S05]  /*27c0*/  BSYNC B1 ;  /* 0x0000000000017941 */ /* 0x000fea0003800000 */
.L_x_64:
        /* <DEDUP_REMOVED lines=11> */
.L_x_67:
[----:B------:R-:W-:Y:S05]  /*2880*/  BSYNC B1 ;  /* 0x0000000000017941 */ /* 0x000fea0003800000 */
.L_x_66:
[----:B---3--:R-:W-:Y:S01]  /*2890*/  @!P4 IMAD R13, R42, R19, R14 ;  /* 0x000000132a0dc224 */ /* 0x008fe200078e020e */
[----:B------:R-:W-:Y:S04]  /*28a0*/  BSSY B1, `(.L_x_68) ;  /* 0x0000006000017945 */ /* 0x000fe80003800000 */
[----:B------:R3:W-:Y:S01]  /*28b0*/  @!P4 STG.E.U8 desc[UR38][R6.64+0x20], R13 ;  /* 0x0000200d0600c986 */ /* 0x0007e2000c101126 */
[----:B------:R-:W-:Y:S05]  /*28c0*/  @P3 BRA `(.L_x_69) ;  /* 0x00000000000c3947 */ /* 0x000fea0003800000 */
[----:B------:R-:W3:Y:S02]  /*28d0*/  LDG.E.U8 R95, desc[UR38][R10.64+0x21] ;  /* 0x000021260a5f7981 */ /* 0x000ee4000c1e1100 */
[----:B---3--:R-:W-:-:S05]  /*28e0*/  PRMT R13, R95, 0x8880, RZ ;  /* 0x000088805f0d7816 */ /* 0x008fca00000000ff */
[----:B------:R-:W-:-:S07]  /*28f0*/  IMAD R14, R13, R88, RZ ;  /* 0x000000580d0e7224 */ /* 0x000fce00078e02ff */
.L_x_69:
[----:B------:R-:W-:Y:S05]  /*2900*/  BSYNC B1 ;  /* 0x0000000000017941 */ /* 0x000fea0003800000 */
.L_x_68:
[----:B------:R-:W-:Y:S01]  /*2910*/  @!P3 IMAD R43, R43, R19, R14 ;  /* 0x000000132b2bb224 */ /* 0x000fe200078e020e */
[----:B------:R-:W-:Y:S04]  /*2920*/  BSSY B1, `(.L_x_70) ;  /* 0x0000006000017945 */ /* 0x000fe80003800000 */
[----:B------:R0:W-:Y:S01]  /*2930*/  @!P3 STG.E.U8 desc[UR38][R6.64+0x21], R43 ;  /* 0x0000212b0600b986 */ /* 0x0001e2000c101126 */
[----:B------:R-:W-:Y:S05]  /*2940*/  @P5 BRA `(.L_x_71) ;  /* 0x00000000000c5947 */ /* 0x000fea0003800000 */
[----:B------:R-:W3:Y:S02]  /*2950*/  LDG.E.U8 R95, desc[UR38][R8.64+0x28] ;  /* 0x00002826085f7981 */ /* 0x000ee4000c1e1100 */
[----:B---3--:R-:W-:-:S05]  /*2960*/  PRMT R13, R95, 0x8880, RZ ;  /* 0x000088805f0d7816 */ /* 0x008fca00000000ff */
[----:B------:R-:W-:-:S07]  /*2970*/  IMAD R14, R13, R88, RZ ;  /* 0x000000580d0e7224 */ /* 0x000fce00078e02ff */
.L_x_71:
[----:B------:R-:W-:Y:S05]  /*2980*/  BSYNC B1 ;  /* 0x0000000000017941 */ /* 0x000fea0003800000 */
.L_x_70:
[----:B---3--:R-:W-:Y:S01]  /*2990*/  @!P5 IMAD R13, R44, R19, R14 ;  /* 0x000000132c0dd224 */ /* 0x008fe200078e020e */
[----:B------:R-:W-:Y:S04]  /*29a0*/  BSSY B1, `(.L_x_72) ;  /* 0x0000006000017945 */ /* 0x000fe80003800000 */
[----:B------:R3:W-:Y:S01]  /*29b0*/  @!P5 STG.E.U8 desc[UR38][R4.64+0x28], R13 ;  /* 0x0000280d0400d986 */ /* 0x0007e2000c101126 */
[----:B------:R-:W-:Y:S05]  /*29c0*/  @P2 BRA `(.L_x_73) ;  /* 0x00000000000c2947 */ /* 0x000fea0003800000 */
[----:B------:R-:W3:Y:S02]  /*29d0*/  LDG.E.U8 R95, desc[UR38][R8.64+0x29] ;  /* 0x00002926085f7981 */ /* 0x000ee4000c1e1100 */
[----:B---3--:R-:W-:-:S05]  /*29e0*/  PRMT R13, R95, 0x8880, RZ ;  /* 0x000088805f0d7816 */ /* 0x008fca00000000ff */
[----:B------:R-:W-:-:S07]  /*29f0*/  IMAD R14, R13, R88, RZ ;  /* 0x000000580d0e7224 */ /* 0x000fce00078e02ff */
.L_x_73:
[----:B------:R-:W-:Y:S05]  /*2a00*/  BSYNC B1 ;  /* 0x0000000000017941 */ /* 0x000fea0003800000 */
.L_x_72:
        /* <DEDUP_REMOVED lines=11> */
.L_x_75:
[----:B------:R-:W-:Y:S05]  /*2ac0*/  BSYNC B1 ;  /* 0x0000000000017941 */ /* 0x000fea0003800000 */
.L_x_74:
[----:B---3--:R-:W-:Y:S01]  /*2ad0*/  @!P4 IMAD R13, R46, R19, R14 ;  /* 0x000000132e0dc224 */ /* 0x008fe200078e020e */
[----:B------:R-:W-:Y:S04]  /*2ae0*/  BSSY B1, `(.L_x_76) ;  /* 0x0000006000017945 */ /* 0x000fe80003800000 */
[----:B------:R3:W-:Y:S01]  /*2af0*/  @!P4 STG.E.U8 desc[UR38][R6.64+0x28], R13 ;  /* 0x0000280d0600c986 */ /* 0x0007e2000c101126 */
[----:B------:R-:W-:Y:S05]  /*2b00*/  @P3 BRA `(.L_x_77) ;  /* 0x00000000000c3947 */ /* 0x000fea0003800000 */
[----:B------:R-:W3:Y:S02]  /*2b10*/  LDG.E.U8 R95, desc[UR38][R10.64+0x29] ;  /* 0x000029260a5f7981 */ /* 0x000ee4000c1e1100 */
[----:B---3--:R-:W-:-:S05]  /*2b20*/  PRMT R13, R95, 0x8880, RZ ;  /* 0x000088805f0d7816 */ /* 0x008fca00000000ff */
[----:B------:R-:W-:-:S07]  /*2b30*/  IMAD R14, R13, R88, RZ ;  /* 0x000000580d0e7224 */ /* 0x000fce00078e02ff */
.L_x_77:
[----:B------:R-:W-:Y:S05]  /*2b40*/  BSYNC B1 ;  /* 0x0000000000017941 */ /* 0x000fea0003800000 */
.L_x_76:
[----:B------:R-:W-:Y:S01]  /*2b50*/  @!P3 IMAD R47, R47, R19, R14 ;  /* 0x000000132f2fb224 */ /* 0x000fe200078e020e */
[----:B------:R-:W-:Y:S04]  /*2b60*/  BSSY B1, `(.L_x_78) ;  /* 0x0000006000017945 */ /* 0x000fe80003800000 */
[----:B------:R0:W-:Y:S01]  /*2b70*/  @!P3 STG.E.U8 desc[UR38][R6.64+0x29], R47 ;  /* 0x0000292f0600b986 */ /* 0x0001e2000c101126 */
[----:B------:R-:W-:Y:S05]  /*2b80*/  @P5 BRA `(.L_x_79) ;  /* 0x00000000000c5947 */ /* 0x000fea0003800000 */
[----:B------:R-:W3:Y:S02]  /*2b90*/  LDG.E.U8 R95, desc[UR38][R8.64+0x30] ;  /* 0x00003026085f7981 */ /* 0x000ee4000c1e1100 */
[----:B---3--:R-:W-:-:S05]  /*2ba0*/  PRMT R13, R95, 0x8880, RZ ;  /* 0x000088805f0d7816 */ /* 0x008fca00000000ff */
[----:B------:R-:W-:-:S07]  /*2bb0*/  IMAD R14, R13, R88, RZ ;  /* 0x000000580d0e7224 */ /* 0x000fce00078e02ff */
.L_x_79:
[----:B------:R-:W-:Y:S05]  /*2bc0*/  BSYNC B1 ;  /* 0x0000000000017941 */ /* 0x000fea0003800000 */
.L_x_78:
[----:B---3--:R-:W-:Y:S01]  /*2bd0*/  @!P5 IMAD R13, R48, R19, R14 ;  /* 0x00000013300dd224 */ /* 0x008fe200078e020e */
[----:B------:R-:W-:Y:S04]  /*2be0*/  BSSY B1, `(.L_x_80) ;  /* 0x0000006000017945 */ /* 0x000fe80003800000 */
[----:B------:R3:W-:Y:S01]  /*2bf0*/  @!P5 STG.E.U8 desc[UR38][R4.64+0x30], R13 ;  /* 0x0000300d0400d986 */ /* 0x0007e2000c101126 */
[----:B------:R-:W-:Y:S05]  /*2c00*/  @P2 BRA `(.L_x_81) ;  /* 0x00000000000c2947 */ /* 0x000fea0003800000 */
[----:B------:R-:W3:Y:S02]  /*2c10*/  LDG.E.U8 R95, desc[UR38][R8.64+0x31] ;  /* 0x00003126085f7981 */ /* 0x000ee4000c1e1100 */
[----:B---3--:R-:W-:-:S05]  /*2c20*/  PRMT R13, R95, 0x8880, RZ ;  /* 0x000088805f0d7816 */ /* 0x008fca00000000ff */
[----:B------:R-:W-:-:S07]  /*2c30*/  IMAD R14, R13, R88, RZ ;  /* 0x000000580d0e7224 */ /* 0x000fce00078e02ff */
.L_x_81:
[----:B------:R-:W-:Y:S05]  /*2c40*/  BSYNC B1 ;  /* 0x0000000000017941 */ /* 0x000fea0003800000 */
.L_x_80:
        /* <DEDUP_REMOVED lines=11> */
.L_x_83:
[----:B------:R-:W-:Y:S05]  /*2d00*/  BSYNC B1 ;  /* 0x0000000000017941 */ /* 0x000fea0003800000 */
.L_x_82:
[----:B---3--:R-:W-:Y:S01]  /*2d10*/  @!P4 IMAD R13, R50, R19, R14 ;  /* 0x00000013320dc224 */ /* 0x008fe200078e020e */
[----:B------:R-:W-:Y:S04]  /*2d20*/  BSSY B1, `(.L_x_84) ;  /* 0x0000006000017945 */ /* 0x000fe80003800000 */
[----:B------:R3:W-:Y:S01]  /*2d30*/  @!P4 STG.E.U8 desc[UR38][R6.64+0x30], R13 ;  /* 0x0000300d0600c986 */ /* 0x0007e2000c101126 */
[----:B------:R-:W-:Y:S05]  /*2d40*/  @P3 BRA `(.L_x_85) ;  /* 0x00000000000c3947 */ /* 0x000fea0003800000 */
[----:B------:R-:W3:Y:S02]  /*2d50*/  LDG.E.U8 R95, desc[UR38][R10.64+0x31] ;  /* 0x000031260a5f7981 */ /* 0x000ee4000c1e1100 */
[----:B---3--:R-:W-:-:S05]  /*2d60*/  PRMT R13, R95, 0x8880, RZ ;  /* 0x000088805f0d7816 */ /* 0x008fca00000000ff */
[----:B------:R-:W-:-:S07]  /*2d70*/  IMAD R14, R13, R88, RZ ;  /* 0x000000580d0e7224 */ /* 0x000fce00078e02ff */
.L_x_85:
[----:B------:R-:W-:Y:S05]  /*2d80*/  BSYNC B1 ;  /* 0x0000000000017941 */ /* 0x000fea0003800000 */
.L_x_84:
[----:B------:R-:W-:Y:S01]  /*2d90*/  @!P3 IMAD R51, R51, R19, R14 ;  /* 0x000000133333b224 */ /* 0x000fe200078e020e */
[----:B------:R-:W-:Y:S04]  /*2da0*/  BSSY B1, `(.L_x_86) ;  /* 0x0000006000017945 */ /* 0x000fe80003800000 */
[----:B------:R0:W-:Y:S01]  /*2db0*/  @!P3 STG.E.U8 desc[UR38][R6.64+0x31], R51 ;  /* 0x000031330600b986 */ /* 0x0001e2000c101126 */
[----:B------:R-:W-:Y:S05]  /*2dc0*/  @P5 BRA `(.L_x_87) ;  /* 0x00000000000c5947 */ /* 0x000fea0003800000 */
[----:B------:R-:W3:Y:S02]  /*2dd0*/  LDG.E.U8 R95, desc[UR38][R8.64+0x38] ;  /* 0x00003826085f7981 */ /* 0x000ee4000c1e1100 */
[----:B---3--:R-:W-:-:S05]  /*2de0*/  PRMT R13, R95, 0x8880, RZ ;  /* 0x000088805f0d7816 */ /* 0x008fca00000000ff */
[----:B------:R-:W-:-:S07]  /*2df0*/  IMAD R14, R13, R88, RZ ;  /* 0x000000580d0e7224 */ /* 0x000fce00078e02ff */
.L_x_87:
[----:B------:R-:W-:Y:S05]  /*2e00*/  BSYNC B1 ;  /* 0x0000000000017941 */ /* 0x000fea0003800000 */
.L_x_86:
[----:B---3--:R-:W-:Y:S01]  /*2e10*/  @!P5 IMAD R13, R52, R19, R14 ;  /* 0x00000013340dd224 */ /* 0x008fe200078e020e */
[----:B------:R-:W-:Y:S04]  /*2e20*/  BSSY B1, `(.L_x_88) ;  /* 0x0000006000017945 */ /* 0x000fe80003800000 */
[----:B------:R3:W-:Y:S01]  /*2e30*/  @!P5 STG.E.U8 desc[UR38][R4.64+0x38], R13 ;  /* 0x0000380d0400d986 */ /* 0x0007e2000c101126 */
[----:B------:R-:W-:Y:S05]  /*2e40*/  @P2 BRA `(.L_x_89) ;  /* 0x00000000000c2947 */ /* 0x000fea0003800000 */
[----:B------:R-:W3:Y:S02]  /*2e50*/  LDG.E.U8 R95, desc[UR38][R8.64+0x39] ;  /* 0x00003926085f7981 */ /* 0x000ee4000c1e1100 */
[----:B---3--:R-:W-:-:S05]  /*2e60*/  PRMT R13, R95, 0x8880, RZ ;  /* 0x000088805f0d7816 */ /* 0x008fca00000000ff */
[----:B------:R-:W-:-:S07]  /*2e70*/  IMAD R14, R13, R88, RZ ;  /* 0x000000580d0e7224 */ /* 0x000fce00078e02ff */
.L_x_89:
[----:B------:R-:W-:Y:S05]  /*2e80*/  BSYNC B1 ;  /* 0x0000000000017941 */ /* 0x000fea0003800000 */
.L_x_88:
        /* <DEDUP_REMOVED lines=11> */
.L_x_91:
[----:B------:R-:W-:Y:S05]  /*2f40*/  BSYNC B1 ;  /* 0x0000000000017941 */ /* 0x000fea0003800000 */
.L_x_90:
[----:B---3--:R-:W-:Y:S01]  /*2f50*/  @!P4 IMAD R13, R54, R19, R14 ;  /* 0x00000013360dc224 */ /* 0x008fe200078e020e */
[----:B------:R-:W-:Y:S04]  /*2f60*/  BSSY B1, `(.L_x_92) ;  /* 0x0000006000017945 */ /* 0x000fe80003800000 */
[----:B------:R3:W-:Y:S01]  /*2f70*/  @!P4 STG.E.U8 desc[UR38][R6.64+0x38], R13 ;  /* 0x0000380d0600c986 */ /* 0x0007e2000c101126 */
[----:B------:R-:W-:Y:S05]  /*2f80*/  @P3 BRA `(.L_x_93) ;  /* 0x00000000000c3947 */ /* 0x000fea0003800000 */
[----:B------:R-:W3:Y:S02]  /*2f90*/  LDG.E.U8 R95, desc[UR38][R10.64+0x39] ;  /* 0x000039260a5f7981 */ /* 0x000ee4000c1e1100 */
[----:B---3--:R-:W-:-:S05]  /*2fa0*/  PRMT R13, R95, 0x8880, RZ ;  /* 0x000088805f0d7816 */ /* 0x008fca00000000ff */
[----:B------:R-:W-:-:S07]  /*2fb0*/  IMAD R14, R13, R88, RZ ;  /* 0x000000580d0e7224 */ /* 0x000fce00078e02ff */
.L_x_93:
[----:B------:R-:W-:Y:S05]  /*2fc0*/  BSYNC B1 ;  /* 0x0000000000017941 */ /* 0x000fea0003800000 */
.L_x_92:
[----:B------:R-:W-:Y:S01]  /*2fd0*/  @!P3 IMAD R55, R55, R19, R14 ;  /* 0x000000133737b224 */ /* 0x000fe200078e020e */
[----:B------:R-:W-:Y:S04]  /*2fe0*/  BSSY B1, `(.L_x_94) ;  /* 0x0000006000017945 */ /* 0x000fe80003800000 */
[----:B------:R0:W-:Y:S01]  /*2ff0*/  @!P3 STG.E.U8 desc[UR38][R6.64+0x39], R55 ;  /* 0x000039370600b986 */ /* 0x0001e2000c101126 */
[----:B------:R-:W-:Y:S05]  /*3000*/  @P5 BRA `(.L_x_95) ;  /* 0x00000000000c5947 */ /* 0x000fea0003800000 */
[----:B------:R-:W3:Y:S02]  /*3010*/  LDG.E.U8 R95, desc[UR38][R8.64+0x40] ;  /* 0x00004026085f7981 */ /* 0x000ee4000c1e1100 */
[----:B---3--:R-:W-:-:S05]  /*3020*/  PRMT R13, R95, 0x8880, RZ ;  /* 0x000088805f0d7816 */ /* 0x008fca00000000ff */
[----:B------:R-:W-:-:S07]  /*3030*/  IMAD R14, R13, R88, RZ ;  /* 0x000000580d0e7224 */ /* 0x000fce00078e02ff */
.L_x_95:
[----:B------:R-:W-:Y:S05]  /*3040*/  BSYNC B1 ;  /* 0x0000000000017941 */ /* 0x000fea0003800000 */
.L_x_94:
[----:B---3--:R-:W-:Y:S01]  /*3050*/  @!P5 IMAD R13, R56, R19, R14 ;  /* 0x00000013380dd224 */ /* 0x008fe200078e020e */
[----:B------:R-:W-:Y:S04]  /*3060*/  BSSY B1, `(.L_x_96) ;  /* 0x0000006000017945 */ /* 0x000fe80003800000 */
[----:B------:R3:W-:Y:S01]  /*3070*/  @!P5 STG.E.U8 desc[UR38][R4.64+0x40], R13 ;  /* 0x0000400d0400d986 */ /* 0x0007e2000c101126 */
[----:B------:R-:W-:Y:S05]  /*3080*/  @P2 BRA `(.L_x_97) ;  /* 0x00000000000c2947 */ /* 0x000fea0003800000 */
[----:B------:R-:W3:Y:S02]  /*3090*/  LDG.E.U8 R95, desc[UR38][R8.64+0x41] ;  /* 0x00004126085f7981 */ /* 0x000ee4000c1e1100 */
[----:B---3--:R-:W-:-:S05]  /*30a0*/  PRMT R13, R95, 0x8880, RZ ;  /* 0x000088805f0d7816 */ /* 0x008fca00000000ff */
[----:B------:R-:W-:-:S07]  /*30b0*/  IMAD R14, R13, R88, RZ ;  /* 0x000000580d0e7224 */ /* 0x000fce00078e02ff */
.L_x_97:
[----:B------:R-:W-:Y:S05]  /*30c0*/  BSYNC B1 ;  /* 0x0000000000017941 */ /* 0x000fea0003800000 */
.L_x_96:
        /* <DEDUP_REMOVED lines=11> */
.L_x_99:
[----:B------:R-:W-:Y:S05]  /*3180*/  BSYNC B1 ;  /* 0x0000000000017941 */ /* 0x000fea0003800000 */
.L_x_98:
[----:B---3--:R-:W-:Y:S01]  /*3190*/  @!P4 IMAD R13, R58, R19, R14 ;  /* 0x000000133a0dc224 */ /* 0x008fe200078e020e */
[----:B------:R-:W-:Y:S04]  /*31a0*/  BSSY B1, `(.L_x_100) ;  /* 0x0000006000017945 */ /* 0x000fe80003800000 */
[----:B------:R3:W-:Y:S01]  /*31b0*/  @!P4 STG.E.U8 desc[UR38][R6.64+0x40], R13 ;  /* 0x0000400d0600c986 */ /* 0x0007e2000c101126 */
[----:B------:R-:W-:Y:S05]  /*31c0*/  @P3 BRA `(.L_x_101) ;  /* 0x00000000000c3947 */ /* 0x000fea0003800000 */
[----:B------:R-:W3:Y:S02]  /*31d0*/  LDG.E.U8 R95, desc[UR38][R10.64+0x41] ;  /* 0x000041260a5f7981 */ /* 0x000ee4000c1e1100 */
[----:B---3--:R-:W-:-:S05]  /*31e0*/  PRMT R13, R95, 0x8880, RZ ;  /* 0x000088805f0d7816 */ /* 0x008fca00000000ff */
[----:B------:R-:W-:-:S07]  /*31f0*/  IMAD R14, R13, R88, RZ ;  /* 0x000000580d0e7224 */ /* 0x000fce00078e02ff */
.L_x_101:
[----:B------:R-:W-:Y:S05]  /*3200*/  BSYNC B1 ;  /* 0x0000000000017941 */ /* 0x000fea0003800000 */
.L_x_100:
[----:B------:R-:W-:Y:S01]  /*3210*/  @!P3 IMAD R59, R59, R19, R14 ;  /* 0x000000133b3bb224 */ /* 0x000fe200078e020e */
[----:B------:R-:W-:Y:S04]  /*3220*/  BSSY B1, `(.L_x_102) ;  /* 0x0000006000017945 */ /* 0x000fe80003800000 */
[----:B------:R0:W-:Y:S01]  /*3230*/  @!P3 STG.E.U8 desc[UR38][R6.64+0x41], R59 ;  /* 0x0000413b0600b986 */ /* 0x0001e2000c101126 */
[----:B------:R-:W-:Y:S05]  /*3240*/  @P5 BRA `(.L_x_103) ;  /* 0x00000000000c5947 */ /* 0x000fea0003800000 */
[----:B------:R-:W3:Y:S02]  /*3250*/  LDG.E.U8 R95, desc[UR38][R8.64+0x48] ;  /* 0x00004826085f7981 */ /* 0x000ee4000c1e1100 */
[----:B---3--:R-:W-:-:S05]  /*3260*/  PRMT R13, R95, 0x8880, RZ ;  /* 0x000088805f0d7816 */ /* 0x008fca00000000ff */
[----:B------:R-:W-:-:S07]  /*3270*/  IMAD R14, R13, R88, RZ ;  /* 0x000000580d0e7224 */ /* 0x000fce00078e02ff */
.L_x_103:
[----:B------:R-:W-:Y:S05]  /*3280*/  BSYNC B1 ;  /* 0x0000000000017941 */ /* 0x000fea0003800000 */
.L_x_102:
[----:B---3--:R-:W-:Y:S01]  /*3290*/  @!P5 IMAD R13, R60, R19, R14 ;  /* 0x000000133c0dd224 */ /* 0x008fe200078e020e */
[----:B------:R-:W-:Y:S04]  /*32a0*/  BSSY B1, `(.L_x_104) ;  /* 0x0000006000017945 */ /* 0x000fe80003800000 */
[----:B------:R3:W-:Y:S01]  /*32b0*/  @!P5 STG.E.U8 desc[UR38][R4.64+0x48], R13 ;  /* 0x0000480d0400d986 */ /* 0x0007e2000c101126 */
[----:B------:R-:W-:Y:S05]  /*32c0*/  @P2 BRA `(.L_x_105) ;  /* 0x00000000000c2947 */ /* 0x000fea0003800000 */
[----:B------:R-:W3:Y:S02]  /*32d0*/  LDG.E.U8 R95, desc[UR38][R8.64+0x49] ;  /* 0x00004926085f7981 */ /* 0x000ee4000c1e1100 */
[----:B---3--:R-:W-:-:S05]  /*32e0*/  PRMT R13, R95, 0x8880, RZ ;  /* 0x000088805f0d7816 */ /* 0x008fca00000000ff */
[----:B------:R-:W-:-:S07]  /*32f0*/  IMAD R14, R13, R88, RZ ;  /* 0x000000580d0e7224 */ /* 0x000fce00078e02ff */
.L_x_105:
[----:B------:R-:W-:Y:S05]  /*3300*/  BSYNC B1 ;  /* 0x0000000000017941 */ /* 0x000fea0003800000 */
.L_x_104:
        /* <DEDUP_REMOVED lines=11> */
.L_x_107:
[----:B------:R-:W-:Y:S05]  /*33c0*/  BSYNC B1 ;  /* 0x0000000000017941 */ /* 0x000fea0003800000 */
.L_x_106:
[----:B---3--:R-:W-:Y:S01]  /*33d0*/  @!P4 IMAD R13, R62, R19, R14 ;  /* 0x000000133e0dc224 */ /* 0x008fe200078e020e */
[----:B------:R-:W-:Y:S04]  /*33e0*/  BSSY B1, `(.L_x_108) ;  /* 0x0000006000017945 */ /* 0x000fe80003800000 */
[----:B------:R3:W-:Y:S01]  /*33f0*/  @!P4 STG.E.U8 desc[UR38][R6.64+0x48], R13 ;  /* 0x0000480d0600c986 */ /* 0x0007e2000c101126 */
[----:B------:R-:W-:Y:S05]  /*3400*/  @P3 BRA `(.L_x_109) ;  /* 0x00000000000c3947 */ /* 0x000fea0003800000 */
[----:B------:R-:W3:Y:S02]  /*3410*/  LDG.E.U8 R95, desc[UR38][R10.64+0x49] ;  /* 0x000049260a5f7981 */ /* 0x000ee4000c1e1100 */
[----:B---3--:R-:W-:-:S05]  /*3420*/  PRMT R13, R95, 0x8880, RZ ;  /* 0x000088805f0d7816 */ /* 0x008fca00000000ff */
[----:B------:R-:W-:-:S07]  /*3430*/  IMAD R14, R13, R88, RZ ;  /* 0x000000580d0e7224 */ /* 0x000fce00078e02ff */
.L_x_109:
[----:B------:R-:W-:Y:S05]  /*3440*/  BSYNC B1 ;  /* 0x0000000000017941 */ /* 0x000fea0003800000 */
.L_x_108:
[----:B------:R-:W-:Y:S01]  /*3450*/  @!P3 IMAD R63, R63, R19, R14 ;  /* 0x000000133f3fb224 */ /* 0x000fe200078e020e */
[----:B------:R-:W-:Y:S04]  /*3460*/  BSSY B1, `(.L_x_110) ;  /* 0x0000006000017945 */ /* 0x000fe80003800000 */
[----:B------:R0:W-:Y:S01]  /*3470*/  @!P3 STG.E.U8 desc[UR38][R6.64+0x49], R63 ;  /* 0x0000493f0600b986 */ /* 0x0001e2000c101126 */
[----:B------:R-:W-:Y:S05]  /*3480*/  @P5 BRA `(.L_x_111) ;  /* 0x00000000000c5947 */ /* 0x000fea0003800000 */
[----:B------:R-:W3:Y:S02]  /*3490*/  LDG.E.U8 R95, desc[UR38][R8.64+0x50] ;  /* 0x00005026085f7981 */ /* 0x000ee4000c1e1100 */
[----:B---3--:R-:W-:-:S05]  /*34a0*/  PRMT R13, R95, 0x8880, RZ ;  /* 0x000088805f0d7816 */ /* 0x008fca00000000ff */
[----:B------:R-:W-:-:S07]  /*34b0*/  IMAD R14, R13, R88, RZ ;  /* 0x000000580d0e7224 */ /* 0x000fce00078e02ff */
.L_x_111:
[----:B------:R-:W-:Y:S05]  /*34c0*/  BSYNC B1 ;  /* 0x0000000000017941 */ /* 0x000fea0003800000 */
.L_x_110:
[----:B---3--:R-:W-:Y:S01]  /*34d0*/  @!P5 IMAD R13, R64, R19, R14 ;  /* 0x00000013400dd224 */ /* 0x008fe200078e020e */
[----:B------:R-:W-:Y:S04]  /*34e0*/  BSSY B1, `(.L_x_112) ;  /* 0x0000006000017945 */ /* 0x000fe80003800000 */
[----:B------:R3:W-:Y:S01]  /*34f0*/  @!P5 STG.E.U8 desc[UR38][R4.64+0x50], R13 ;  /* 0x0000500d0400d986 */ /* 0x0007e2000c101126 */
[----:B------:R-:W-:Y:S05]  /*3500*/  @P2 BRA `(.L_x_113) ;  /* 0x00000000000c2947 */ /* 0x000fea0003800000 */
[----:B------:R-:W3:Y:S02]  /*3510*/  LDG.E.U8 R95, desc[UR38][R8.64+0x51] ;  /* 0x00005126085f7981 */ /* 0x000ee4000c1e1100 */
[----:B---3--:R-:W-:-:S05]  /*3520*/  PRMT R13, R95, 0x8880, RZ ;  /* 0x000088805f0d7816 */ /* 0x008fca00000000ff */
[----:B------:R-:W-:-:S07]  /*3530*/  IMAD R14, R13, R88, RZ ;  /* 0x000000580d0e7224 */ /* 0x000fce00078e02ff */
.L_x_113:
[----:B------:R-:W-:Y:S05]  /*3540*/  BSYNC B1 ;  /* 0x0000000000017941 */ /* 0x000fea0003800000 */
.L_x_112:
        /* <DEDUP_REMOVED lines=11> */
.L_x_115:
[----:B------:R-:W-:Y:S05]  /*3600*/  BSYNC B1 ;  /* 0x0000000000017941 */ /* 0x000fea0003800000 */
.L_x_114:
[----:B---3--:R-:W-:Y:S01]  /*3610*/  @!P4 IMAD R13, R66, R19, R14 ;  /* 0x00000013420dc224 */ /* 0x008fe200078e020e */
[----:B------:R-:W-:Y:S04]  /*3620*/  BSSY B1, `(.L_x_116) ;  /* 0x0000006000017945 */ /* 0x000fe80003800000 */
[----:B------:R3:W-:Y:S01]  /*3630*/  @!P4 STG.E.U8 desc[UR38][R6.64+0x50], R13 ;  /* 0x0000500d0600c986 */ /* 0x0007e2000c101126 */
[----:B------:R-:W-:Y:S05]  /*3640*/  @P3 BRA `(.L_x_117) ;  /* 0x00000000000c3947 */ /* 0x000fea0003800000 */
[----:B------:R-:W3:Y:S02]  /*3650*/  LDG.E.U8 R95, desc[UR38][R10.64+0x51] ;  /* 0x000051260a5f7981 */ /* 0x000ee4000c1e1100 */
[----:B---3--:R-:W-:-:S05]  /*3660*/  PRMT R13, R95, 0x8880, RZ ;  /* 0x000088805f0d7816 */ /* 0x008fca00000000ff */
[----:B------:R-:W-:-:S07]  /*3670*/  IMAD R14, R13, R88, RZ ;  /* 0x000000580d0e7224 */ /* 0x000fce00078e02ff */
.L_x_117:
[----:B------:R-:W-:Y:S05]  /*3680*/  BSYNC B1 ;  /* 0x0000000000017941 */ /* 0x000fea0003800000 */
.L_x_116:
[----:B------:R-:W-:Y:S01]  /*3690*/  @!P3 IMAD R67, R67, R19, R14 ;  /* 0x000000134343b224 */ /* 0x000fe200078e020e */
[----:B------:R-:W-:Y:S04]  /*36a0*/  BSSY B1, `(.L_x_118) ;  /* 0x0000006000017945 */ /* 0x000fe80003800000 */
[----:B------:R0:W-:Y:S01]  /*36b0*/  @!P3 STG.E.U8 desc[UR38][R6.64+0x51], R67 ;  /* 0x000051430600b986 */ /* 0x0001e2000c101126 */
[----:B------:R-:W-:Y:S05]  /*36c0*/  @P5 BRA `(.L_x_119) ;  /* 0x00000000000c5947 */ /* 0x000fea0003800000 */
[----:B------:R-:W3:Y:S02]  /*36d0*/  LDG.E.U8 R95, desc[UR38][R8.64+0x58] ;  /* 0x00005826085f7981 */ /* 0x000ee4000c1e1100 */
[----:B---3--:R-:W-:-:S05]  /*36e0*/  PRMT R13, R95, 0x8880, RZ ;  /* 0x000088805f0d7816 */ /* 0x008fca00000000ff */
[----:B------:R-:W-:-:S07]  /*36f0*/  IMAD R14, R13, R88, RZ ;  /* 0x000000580d0e7224 */ /* 0x000fce00078e02ff */
.L_x_119:
[----:B------:R-:W-:Y:S05]  /*3700*/  BSYNC B1 ;  /* 0x0000000000017941 */ /* 0x000fea0003800000 */
.L_x_118:
[----:B---3--:R-:W-:Y:S01]  /*3710*/  @!P5 IMAD R13, R68, R19, R14 ;  /* 0x00000013440dd224 */ /* 0x008fe200078e020e */
[----:B------:R-:W-:Y:S04]  /*3720*/  BSSY B1, `(.L_x_120) ;  /* 0x0000006000017945 */ /* 0x000fe80003800000 */
[----:B------:R3:W-:Y:S01]  /*3730*/  @!P5 STG.E.U8 desc[UR38][R4.64+0x58], R13 ;  /* 0x0000580d0400d986 */ /* 0x0007e2000c101126 */
[----:B------:R-:W-:Y:S05]  /*3740*/  @P2 BRA `(.L_x_121) ;  /* 0x00000000000c2947 */ /* 0x000fea0003800000 */
[----:B------:R-:W3:Y:S02]  /*3750*/  LDG.E.U8 R95, desc[UR38][R8.64+0x59] ;  /* 0x00005926085f7981 */ /* 0x000ee4000c1e1100 */
[----:B---3--:R-:W-:-:S05]  /*3760*/  PRMT R13, R95, 0x8880, RZ ;  /* 0x000088805f0d7816 */ /* 0x008fca00000000ff */
[----:B------:R-:W-:-:S07]  /*3770*/  IMAD R14, R13, R88, RZ ;  /* 0x000000580d0e7224 */ /* 0x000fce00078e02ff */
.L_x_121:
[----:B------:R-:W-:Y:S05]  /*3780*/  BSYNC B1 ;  /* 0x0000000000017941 */ /* 0x000fea0003800000 */
.L_x_120:
        /* <DEDUP_REMOVED lines=11> */
.L_x_123:
[----:B------:R-:W-:Y:S05]  /*3840*/  BSYNC B1 ;  /* 0x0000000000017941 */ /* 0x000fea0003800000 */
.L_x_122:
[----:B---3--:R-:W-:Y:S01]  /*3850*/  @!P4 IMAD R13, R70, R19, R14 ;  /* 0x00000013460dc224 */ /* 0x008fe200078e020e */
[----:B------:R-:W-:Y:S04]  /*3860*/  BSSY B1, `(.L_x_124) ;  /* 0x0000006000017945 */ /* 0x000fe80003800000 */
[----:B------:R3:W-:Y:S01]  /*3870*/  @!P4 STG.E.U8 desc[UR38][R6.64+0x58], R13 ;  /* 0x0000580d0600c986 */ /* 0x0007e2000c101126 */
[----:B------:R-:W-:Y:S05]  /*3880*/  @P3 BRA `(.L_x_125) ;  /* 0x00000000000c3947 */ /* 0x000fea0003800000 */
[----:B------:R-:W3:Y:S02]  /*3890*/  LDG.E.U8 R95, desc[UR38][R10.64+0x59] ;  /* 0x000059260a5f7981 */ /* 0x000ee4000c1e1100 */
[----:B---3--:R-:W-:-:S05]  /*38a0*/  PRMT R13, R95, 0x8880, RZ ;  /* 0x000088805f0d7816 */ /* 0x008fca00000000ff */
[----:B------:R-:W-:-:S07]  /*38b0*/  IMAD R14, R13, R88, RZ ;  /* 0x000000580d0e7224 */ /* 0x000fce00078e02ff */
.L_x_125:
[----:B------:R-:W-:Y:S05]  /*38c0*/  BSYNC B1 ;  /* 0x0000000000017941 */ /* 0x000fea0003800000 */
.L_x_124:
[----:B------:R-:W-:Y:S01]  /*38d0*/  @!P3 IMAD R71, R71, R19, R14 ;  /* 0x000000134747b224 */ /* 0x000fe200078e020e */
[----:B------:R-:W-:Y:S04]  /*38e0*/  BSSY B1, `(.L_x_126) ;  /* 0x0000006000017945 */ /* 0x000fe80003800000 */
[----:B------:R0:W-:Y:S01]  /*38f0*/  @!P3 STG.E.U8 desc[UR38][R6.64+0x59], R71 ;  /* 0x000059470600b986 */ /* 0x0001e2000c101126 */
[----:B------:R-:W-:Y:S05]  /*3900*/  @P5 BRA `(.L_x_127) ;  /* 0x00000000000c5947 */ /* 0x000fea0003800000 */
[----:B------:R-:W3:Y:S02]  /*3910*/  LDG.E.U8 R95, desc[UR38][R8.64+0x60] ;  /* 0x00006026085f7981 */ /* 0x000ee4000c1e1100 */
[----:B---3--:R-:W-:-:S05]  /*3920*/  PRMT R13, R95, 0x8880, RZ ;  /* 0x000088805f0d7816 */ /* 0x008fca00000000ff */
[----:B------:R-:W-:-:S07]  /*3930*/  IMAD R14, R13, R88, RZ ;  /* 0x000000580d0e7224 */ /* 0x000fce00078e02ff */
.L_x_127:
[----:B------:R-:W-:Y:S05]  /*3940*/  BSYNC B1 ;  /* 0x0000000000017941 */ /* 0x000fea0003800000 */
.L_x_126:
[----:B---3--:R-:W-:Y:S01]  /*3950*/  @!P5 IMAD R13, R72, R19, R14 ;  /* 0x00000013480dd224 */ /* 0x008fe200078e020e */
[----:B------:R-:W-:Y:S04]  /*3960*/  BSSY B1, `(.L_x_128) ;  /* 0x0000006000017945 */ /* 0x000fe80003800000 */
[----:B------:R3:W-:Y:S01]  /*3970*/  @!P5 STG.E.U8 desc[UR38][R4.64+0x60], R13 ;  /* 0x0000600d0400d986 */ /* 0x0007e2000c101126 */
[----:B------:R-:W-:Y:S05]  /*3980*/  @P2 BRA `(.L_x_129) ;  /* 0x00000000000c2947 */ /* 0x000fea0003800000 */
[----:B------:R-:W3:Y:S02]  /*3990*/  LDG.E.U8 R95, desc[UR38][R8.64+0x61] ;  /* 0x00006126085f7981 */ /* 0x000ee4000c1e1100 */
[----:B---3--:R-:W-:-:S05]  /*39a0*/  PRMT R13, R95, 0x8880, RZ ;  /* 0x000088805f0d7816 */ /* 0x008fca00000000ff */
[----:B------:R-:W-:-:S07]  /*39b0*/  IMAD R14, R13, R88, RZ ;  /* 0x000000580d0e7224 */ /* 0x000fce00078e02ff */
.L_x_129:
[----:B------:R-:W-:Y:S05]  /*39c0*/  BSYNC B1 ;  /* 0x0000000000017941 */ /* 0x000fea0003800000 */
.L_x_128:
        /* <DEDUP_REMOVED lines=11> */
.L_x_131:
[----:B------:R-:W-:Y:S05]  /*3a80*/  BSYNC B1 ;  /* 0x0000000000017941 */ /* 0x000fea0003800000 */
.L_x_130:
[----:B---3--:R-:W-:Y:S01]  /*3a90*/  @!P4 IMAD R13, R74, R19, R14 ;  /* 0x000000134a0dc224 */ /* 0x008fe200078e020e */
[----:B------:R-:W-:Y:S04]  /*3aa0*/  BSSY B1, `(.L_x_132) ;  /* 0x0000006000017945 */ /* 0x000fe80003800000 */
[----:B------:R3:W-:Y:S01]  /*3ab0*/  @!P4 STG.E.U8 desc[UR38][R6.64+0x60], R13 ;  /* 0x0000600d0600c986 */ /* 0x0007e2000c101126 */
[----:B------:R-:W-:Y:S05]  /*3ac0*/  @P3 BRA `(.L_x_133) ;  /* 0x00000000000c3947 */ /* 0x000fea0003800000 */
[----:B------:R-:W3:Y:S02]  /*3ad0*/  LDG.E.U8 R95, desc[UR38][R10.64+0x61] ;  /* 0x000061260a5f7981 */ /* 0x000ee4000c1e1100 */
[----:B---3--:R-:W-:-:S05]  /*3ae0*/  PRMT R13, R95, 0x8880, RZ ;  /* 0x000088805f0d7816 */ /* 0x008fca00000000ff */
[----:B------:R-:W-:-:S07]  /*3af0*/  IMAD R14, R13, R88, RZ ;  /* 0x000000580d0e7224 */ /* 0x000fce00078e02ff */
.L_x_133:
[----:B------:R-:W-:Y:S05]  /*3b00*/  BSYNC B1 ;  /* 0x0000000000017941 */ /* 0x000fea0003800000 */
.L_x_132:
[----:B------:R-:W-:Y:S01]  /*3b10*/  @!P3 IMAD R75, R75, R19, R14 ;  /* 0x000000134b4bb224 */ /* 0x000fe200078e020e */
[----:B------:R-:W-:Y:S04]  /*3b20*/  BSSY B1, `(.L_x_134) ;  /* 0x0000006000017945 */ /* 0x000fe80003800000 */
[----:B------:R0:W-:Y:S01]  /*3b30*/  @!P3 STG.E.U8 desc[UR38][R6.64+0x61], R75 ;  /* 0x0000614b0600b986 */ /* 0x0001e2000c101126 */
[----:B------:R-:W-:Y:S05]  /*3b40*/  @P5 BRA `(.L_x_135) ;  /* 0x00000000000c5947 */ /* 0x000fea0003800000 */
[----:B------:R-:W3:Y:S02]  /*3b50*/  LDG.E.U8 R95, desc[UR38][R8.64+0x68] ;  /* 0x00006826085f7981 */ /* 0x000ee4000c1e1100 */
[----:B---3--:R-:W-:-:S05]  /*3b60*/  PRMT R13, R95, 0x8880, RZ ;  /* 0x000088805f0d7816 */ /* 0x008fca00000000ff */
[----:B------:R-:W-:-:S07]  /*3b70*/  IMAD R14, R13, R88, RZ ;  /* 0x000000580d0e7224 */ /* 0x000fce00078e02ff */
.L_x_135:
[----:B------:R-:W-:Y:S05]  /*3b80*/  BSYNC B1 ;  /* 0x0000000000017941 */ /* 0x000fea0003800000 */
.L_x_134:
[----:B---3--:R-:W-:Y:S01]  /*3b90*/  @!P5 IMAD R13, R76, R19, R14 ;  /* 0x000000134c0dd224 */ /* 0x008fe200078e020e */
[----:B------:R-:W-:Y:S04]  /*3ba0*/  BSSY B1, `(.L_x_136) ;  /* 0x0000006000017945 */ /* 0x000fe80003800000 */
[----:B------:R3:W-:Y:S01]  /*3bb0*/  @!P5 STG.E.U8 desc[UR38][R4.64+0x68], R13 ;  /* 0x0000680d0400d986 */ /* 0x0007e2000c101126 */
[----:B------:R-:W-:Y:S05]  /*3bc0*/  @P2 BRA `(.L_x_137) ;  /* 0x00000000000c2947 */ /* 0x000fea0003800000 */
[----:B------:R-:W3:Y:S02]  /*3bd0*/  LDG.E.U8 R95, desc[UR38][R8.64+0x69] ;  /* 0x00006926085f7981 */ /* 0x000ee4000c1e1100 */
[----:B---3--:R-:W-:-:S05]  /*3be0*/  PRMT R13, R95, 0x8880, RZ ;  /* 0x000088805f0d7816 */ /* 0x008fca00000000ff */
[----:B------:R-:W-:-:S07]  /*3bf0*/  IMAD R14, R13, R88, RZ ;  /* 0x000000580d0e7224 */ /* 0x000fce00078e02ff */
.L_x_137:
[----:B------:R-:W-:Y:S05]  /*3c00*/  BSYNC B1 ;  /* 0x0000000000017941 */ /* 0x000fea0003800000 */
.L_x_136:
        /* <DEDUP_REMOVED lines=11> */
.L_x_139:
[----:B------:R-:W-:Y:S05]  /*3cc0*/  BSYNC B1 ;  /* 0x0000000000017941 */ /* 0x000fea0003800000 */
.L_x_138:
[----:B---3--:R-:W-:Y:S01]  /*3cd0*/  @!P4 IMAD R13, R78, R19, R14 ;  /* 0x000000134e0dc224 */ /* 0x008fe200078e020e */
[----:B------:R-:W-:Y:S04]  /*3ce0*/  BSSY B1, `(.L_x_140) ;  /* 0x0000006000017945 */ /* 0x000fe80003800000 */
[----:B------:R3:W-:Y:S01]  /*3cf0*/  @!P4 STG.E.U8 desc[UR38][R6.64+0x68], R13 ;  /* 0x0000680d0600c986 */ /* 0x0007e2000c101126 */
[----:B------:R-:W-:Y:S05]  /*3d00*/  @P3 BRA `(.L_x_141) ;  /* 0x00000000000c3947 */ /* 0x000fea0003800000 */
[----:B------:R-:W3:Y:S02]  /*3d10*/  LDG.E.U8 R95, desc[UR38][R10.64+0x69] ;  /* 0x000069260a5f7981 */ /* 0x000ee4000c1e1100 */
[----:B---3--:R-:W-:-:S05]  /*3d20*/  PRMT R13, R95, 0x8880, RZ ;  /* 0x000088805f0d7816 */ /* 0x008fca00000000ff */
[----:B------:R-:W-:-:S07]  /*3d30*/  IMAD R14, R13, R88, RZ ;  /* 0x000000580d0e7224 */ /* 0x000fce00078e02ff */
.L_x_141:
[----:B------:R-:W-:Y:S05]  /*3d40*/  BSYNC B1 ;  /* 0x0000000000017941 */ /* 0x000fea0003800000 */
.L_x_140:
[----:B------:R-:W-:Y:S01]  /*3d50*/  @!P3 IMAD R79, R79, R19, R14 ;  /* 0x000000134f4fb224 */ /* 0x000fe200078e020e */
[----:B------:R-:W-:Y:S04]  /*3d60*/  BSSY B1, `(.L_x_142) ;  /* 0x0000006000017945 */ /* 0x000fe80003800000 */
[----:B------:R0:W-:Y:S01]  /*3d70*/  @!P3 STG.E.U8 desc[UR38][R6.64+0x69], R79 ;  /* 0x0000694f0600b986 */ /* 0x0001e2000c101126 */
[----:B------:R-:W-:Y:S05]  /*3d80*/  @P5 BRA `(.L_x_143) ;  /* 0x00000000000c5947 */ /* 0x000fea0003800000 */
[----:B------:R-:W3:Y:S02]  /*3d90*/  LDG.E.U8 R95, desc[UR38][R8.64+0x70] ;  /* 0x00007026085f7981 */ /* 0x000ee4000c1e1100 */
[----:B---3--:R-:W-:-:S05]  /*3da0*/  PRMT R13, R95, 0x8880, RZ ;  /* 0x000088805f0d7816 */ /* 0x008fca00000000ff */
[----:B------:R-:W-:-:S07]  /*3db0*/  IMAD R14, R13, R88, RZ ;  /* 0x000000580d0e7224 */ /* 0x000fce00078e02ff */
.L_x_143:
[----:B------:R-:W-:Y:S05]  /*3dc0*/  BSYNC B1 ;  /* 0x0000000000017941 */ /* 0x000fea0003800000 */
.L_x_142:
[----:B---3--:R-:W-:Y:S01]  /*3dd0*/  @!P5 IMAD R13, R80, R19, R14 ;  /* 0x00000013500dd224 */ /* 0x008fe200078e020e */
[----:B------:R-:W-:Y:S04]  /*3de0*/  BSSY B1, `(.L_x_144) ;  /* 0x0000006000017945 */ /* 0x000fe80003800000 */
[----:B------:R3:W-:Y:S01]  /*3df0*/  @!P5 STG.E.U8 desc[UR38][R4.64+0x70], R13 ;  /* 0x0000700d0400d986 */ /* 0x0007e2000c101126 */
[----:B------:R-:W-:Y:S05]  /*3e00*/  @P2 BRA `(.L_x_145) ;  /* 0x00000000000c2947 */ /* 0x000fea0003800000 */
[----:B------:R-:W3:Y:S02]  /*3e10*/  LDG.E.U8 R95, desc[UR38][R8.64+0x71] ;  /* 0x00007126085f7981 */ /* 0x000ee4000c1e1100 */
[----:B---3--:R-:W-:-:S05]  /*3e20*/  PRMT R13, R95, 0x8880, RZ ;  /* 0x000088805f0d7816 */ /* 0x008fca00000000ff */
[----:B------:R-:W-:-:S07]  /*3e30*/  IMAD R14, R13, R88, RZ ;  /* 0x000000580d0e7224 */ /* 0x000fce00078e02ff */
.L_x_145:
[----:B------:R-:W-:Y:S05]  /*3e40*/  BSYNC B1 ;  /* 0x0000000000017941 */ /* 0x000fea0003800000 */
.L_x_144:
[----:B------:R-:W-:Y:S01]  /*3e50*/  ISETP.LT.OR P4, PT, R3, 0x71, !P0 ;  /* 0x000000710300780c */ /* 0x000fe20004781670 */
[----:B------:R-:W-:Y:S01]  /*3e60*/  @!P2 IMAD R81, R81, R19, R14 ;  /* 0x000000135151a224 */ /* 0x000fe200078e020e */
[----:B------:R-:W-:Y:S01]  /*3e70*/  BSSY B1, `(.L_x_146) ;  /* 0x000000a000017945 */ /* 0x000fe20003800000 */
[C---:B------:R-:W-:Y:S02]  /*3e80*/  ISETP.LT.OR P3, PT, R3.reuse, 0x72, !P0 ;  /* 0x000000720300780c */ /* 0x040fe40004761670 */
        /* <DEDUP_REMOVED lines=8> */
.L_x_147:
[----:B------:R-:W-:Y:S05]  /*3f10*/  BSYNC B1 ;  /* 0x0000000000017941 */ /* 0x000fea0003800000 */
.L_x_146:
[----:B---3--:R-:W-:Y:S01]  /*3f20*/  @!P4 IMAD R13, R82, R19, R14 ;  /* 0x00000013520dc224 */ /* 0x008fe200078e020e */
[----:B------:R-:W-:Y:S04]  /*3f30*/  BSSY B1, `(.L_x_148) ;  /* 0x0000006000017945 */ /* 0x000fe80003800000 */
[----:B------:R3:W-:Y:S01]  /*3f40*/  @!P4 STG.E.U8 desc[UR38][R6.64+0x70], R13 ;  /* 0x0000700d0600c986 */ /* 0x0007e2000c101126 */
[----:B------:R-:W-:Y:S05]  /*3f50*/  @P3 BRA `(.L_x_149) ;  /* 0x00000000000c3947 */ /* 0x000fea0003800000 */
[----:B------:R-:W3:Y:S02]  /*3f60*/  LDG.E.U8 R95, desc[UR38][R10.64+0x71] ;  /* 0x000071260a5f7981 */ /* 0x000ee4000c1e1100 */
[----:B---3--:R-:W-:-:S05]  /*3f70*/  PRMT R13, R95, 0x8880, RZ ;  /* 0x000088805f0d7816 */ /* 0x008fca00000000ff */
[----:B------:R-:W-:-:S07]  /*3f80*/  IMAD R14, R13, R88, RZ ;  /* 0x000000580d0e7224 */ /* 0x000fce00078e02ff */
.L_x_149:
[----:B------:R-:W-:Y:S05]  /*3f90*/  BSYNC B1 ;  /* 0x0000000000017941 */ /* 0x000fea0003800000 */
.L_x_148:
[----:B------:R-:W-:Y:S01]  /*3fa0*/  @!P3 IMAD R83, R83, R19, R14 ;  /* 0x000000135353b224 */ /* 0x000fe200078e020e */
[----:B------:R-:W-:Y:S04]  /*3fb0*/  BSSY B1, `(.L_x_150) ;  /* 0x0000006000017945 */ /* 0x000fe80003800000 */
[----:B------:R0:W-:Y:S01]  /*3fc0*/  @!P3 STG.E.U8 desc[UR38][R6.64+0x71], R83 ;  /* 0x000071530600b986 */ /* 0x0001e2000c101126 */
[----:B------:R-:W-:Y:S05]  /*3fd0*/  @P2 BRA `(.L_x_151) ;  /* 0x00000000000c2947 */ /* 0x000fea0003800000 */
[----:B------:R-:W3:Y:S02]  /*3fe0*/  LDG.E.U8 R95, desc[UR38][R8.64+0x78] ;  /* 0x00007826085f7981 */ /* 0x000ee4000c1e1100 */
[----:B---3--:R-:W-:-:S05]  /*3ff0*/  PRMT R13, R95, 0x8880, RZ ;  /* 0x000088805f0d7816 */ /* 0x008fca00000000ff */
[----:B------:R-:W-:-:S07]  /*4000*/  IMAD R14, R13, R88, RZ ;  /* 0x000000580d0e7224 */ /* 0x000fce00078e02ff */
.L_x_151:
[----:B------:R-:W-:Y:S05]  /*4010*/  BSYNC B1 ;  /* 0x0000000000017941 */ /* 0x000fea0003800000 */
.L_x_150:
[----:B---3--:R-:W-:Y:S01]  /*4020*/  @!P2 IMAD R13, R84, R19, R14 ;  /* 0x00000013540da224 */ /* 0x008fe200078e020e */
[----:B------:R-:W-:Y:S04]  /*4030*/  BSSY B1, `(.L_x_152) ;  /* 0x0000006000017945 */ /* 0x000fe80003800000 */
[----:B------:R3:W-:Y:S01]  /*4040*/  @!P2 STG.E.U8 desc[UR38][R4.64+0x78], R13 ;  /* 0x0000780d0400a986 */ /* 0x0007e2000c101126 */
[----:B------:R-:W-:Y:S05]  /*4050*/  @P1 BRA `(.L_x_153) ;  /* 0x00000000000c1947 */ /* 0x000fea0003800000 */
[----:B------:R-:W3:Y:S02]  /*4060*/  LDG.E.U8 R95, desc[UR38][R8.64+0x79] ;  /* 0x00007926085f7981 */ /* 0x000ee4000c1e1100 */
[----:B---3--:R-:W-:-:S05]  /*4070*/  PRMT R13, R95, 0x8880, RZ ;  /* 0x000088805f0d7816 */ /* 0x008fca00000000ff */
[----:B------:R-:W-:-:S07]  /*4080*/  IMAD R14, R13, R88, RZ ;  /* 0x000000580d0e7224 */ /* 0x000fce00078e02ff */
.L_x_153:
[----:B------:R-:W-:Y:S05]  /*4090*/  BSYNC B1 ;  /* 0x0000000000017941 */ /* 0x000fea0003800000 */
.L_x_152:
[----:B------:R-:W-:Y:S01]  /*40a0*/  @!P1 IMAD R85, R85, R19, R14 ;  /* 0x0000001355559224 */ /* 0x000fe200078e020e */
[----:B------:R-:W-:Y:S04]  /*40b0*/  BSSY B1, `(.L_x_154) ;  /* 0x0000006000017945 */ /* 0x000fe80003800000 */
[----:B------:R0:W-:Y:S01]  /*40c0*/  @!P1 STG.E.U8 desc[UR38][R4.64+0x79], R85 ;  /* 0x0000795504009986 */ /* 0x0001e2000c101126 */
[----:B------:R-:W-:Y:S05]  /*40d0*/  @P5 BRA `(.L_x_155) ;  /* 0x00000000000c5947 */ /* 0x000fea0003800000 */
[----:B------:R-:W0:Y:S02]  /*40e0*/  LDG.E.U8 R95, desc[UR38][R10.64+0x78] ;  /* 0x000078260a5f7981 */ /* 0x000e24000c1e1100 */
[----:B0123--:R-:W-:-:S05]  /*40f0*/  PRMT R5, R95, 0x8880, RZ ;  /* 0x000088805f057816 */ /* 0x00ffca00000000ff */
[----:B------:R-:W-:-:S07]  /*4100*/  IMAD R14, R5, R88, RZ ;  /* 0x00000058050e7224 */ /* 0x000fce00078e02ff */
.L_x_155:
[----:B------:R-:W-:Y:S05]  /*4110*/  BSYNC B1 ;  /* 0x0000000000017941 */ /* 0x000fea0003800000 */
.L_x_154:
[----:B0123--:R-:W-:Y:S01]  /*4120*/  @!P5 IMAD R5, R86, R19, R14 ;  /* 0x000000135605d224 */ /* 0x00ffe200078e020e */
[----:B------:R-:W-:Y:S01]  /*4130*/  ISETP.LT.OR P0, PT, R3, 0x7a, !P0 ;  /* 0x0000007a0300780c */ /* 0x000fe20004701670 */
[----:B------:R-:W-:Y:S03]  /*4140*/  BSSY B1, `(.L_x_156) ;  /* 0x0000006000017945 */ /* 0x000fe60003800000 */
[----:B------:R0:W-:Y:S09]  /*4150*/  @!P5 STG.E.U8 desc[UR38][R6.64+0x78], R5 ;  /* 0x000078050600d986 */ /* 0x0001f2000c101126 */
[----:B------:R-:W-:Y:S05]  /*4160*/  @P0 BRA `(.L_x_157) ;  /* 0x00000000000c0947 */ /* 0x000fea0003800000 */
[----:B------:R-:W2:Y:S02]  /*4170*/  LDG.E.U8 R95, desc[UR38][R10.64+0x79] ;  /* 0x000079260a5f7981 */ /* 0x000ea4000c1e1100 */
[----:B--2---:R-:W-:-:S05]  /*4180*/  PRMT R3, R95, 0x8880, RZ ;  /* 0x000088805f037816 */ /* 0x004fca00000000ff */
[----:B------:R-:W-:-:S07]  /*4190*/  IMAD R14, R3, R88, RZ ;  /* 0x00000058030e7224 */ /* 0x000fce00078e02ff */
.L_x_157:
[----:B------:R-:W-:Y:S05]  /*41a0*/  BSYNC B1 ;  /* 0x0000000000017941 */ /* 0x000fea0003800000 */
.L_x_156:
[----:B------:R-:W-:Y:S01]  /*41b0*/  IMAD R87, R87, R19, R14 ;  /* 0x0000001357577224 */ /* 0x000fe200078e020e */
[----:B------:R-:W-:Y:S06]  /*41c0*/  @P0 BRA `(.L_x_158) ;  /* 0x0000000c00100947 */ /* 0x000fec0003800000 */
[----:B------:R1:W-:Y:S01]  /*41d0*/  STG.E.U8 desc[UR38][R6.64+0x79], R87 ;  /* 0x0000795706007986 */ /* 0x0003e2000c101126 */
[----:B------:R-:W-:Y:S05]  /*41e0*/  BRA `(.L_x_158) ;  /* 0x0000000c00087947 */ /* 0x000fea0003800000 */
.L_x_29:
[C---:B------:R-:W-:Y:S02]  /*41f0*/  ISETP.GE.AND P1, PT, R102.reuse, 0x1, PT ;  /* 0x000000016600780c */ /* 0x040fe40003f26270 */
[----:B------:R-:W-:Y:S02]  /*4200*/  ISETP.GE.AND P0, PT, R102, 0x9, PT ;  /* 0x000000096600780c */ /* 0x000fe40003f06270 */
[C---:B------:R-:W-:Y:S02]  /*4210*/  ISETP.LT.OR P4, PT, R3.reuse, 0x1, !P1 ;  /* 0x000000010300780c */ /* 0x040fe40004f81670 */
[C---:B------:R-:W-:Y:S02]  /*4220*/  ISETP.LT.OR P3, PT, R3.reuse, 0x2, !P1 ;  /* 0x000000020300780c */ /* 0x040fe40004f61670 */
[C---:B------:R-:W-:Y:S02]  /*4230*/  ISETP.LT.OR P2, PT, R3.reuse, 0x1, !P0 ;  /* 0x000000010300780c */ /* 0x040fe40004741670 */
[----:B------:R-:W-:-:S07]  /*4240*/  ISETP.LT.OR P5, PT, R3, 0x2, !P0 ;  /* 0x000000020300780c */ /* 0x000fce00047a1670 */
[-C--:B------:R-:W-:Y:S02]  /*4250*/  @!P4 IMAD R9, R24, R19.reuse, RZ ;  /* 0x000000131809c224 */ /* 0x080fe400078e02ff */
[-C--:B------:R-:W-:Y:S02]  /*4260*/  @!P3 IMAD R25, R25, R19.reuse, RZ ;  /* 0x000000131919b224 */ /* 0x080fe400078e02ff */
[-C--:B------:R-:W-:Y:S01]  /*4270*/  @!P2 IMAD R11, R26, R19.reuse, RZ ;  /* 0x000000131a0ba224 */ /* 0x080fe200078e02ff */
[----:B------:R0:W-:Y:S01]  /*4280*/  @!P4 STG.E.U8 desc[UR38][R4.64], R9 ;  /* 0x000000090400c986 */ /* 0x0001e2000c101126 */
[----:B------:R-:W-:Y:S01]  /*4290*/  ISETP.LT.OR P4, PT, R3, 0x9, !P1 ;  /* 0x000000090300780c */ /* 0x000fe20004f81670 */
[----:B------:R-:W-:Y:S02]  /*42a0*/  @!P5 IMAD R27, R27, R19, RZ ;  /* 0x000000131b1bd224 */ /* 0x000fe400078e02ff */
[----:B------:R-:W-:Y:S01]  /*42b0*/  @!P3 STG.E.U8 desc[UR38][R4.64+0x1], R25 ;  /* 0x000001190400b986 */ /* 0x000fe2000c101126 */
[----:B------:R-:W-:-:S03]  /*42c0*/  ISETP.LT.OR P3, PT, R3, 0xa, !P1 ;  /* 0x0000000a0300780c */ /* 0x000fc60004f61670 */
[----:B------:R1:W-:Y:S01]  /*42d0*/  @!P2 STG.E.U8 desc[UR38][R6.64], R11 ;  /* 0x0000000b0600a986 */ /* 0x0003e2000c101126 */
[----:B------:R-:W-:-:S03]  /*42e0*/  ISETP.LT.OR P2, PT, R3, 0x9, !P0 ;  /* 0x000000090300780c */ /* 0x000fc60004741670 */
[----:B------:R-:W-:Y:S01]  /*42f0*/  @!P5 STG.E.U8 desc[UR38][R6.64+0x1], R27 ;  /* 0x0000011b0600d986 */ /* 0x000fe2000c101126 */
[----:B------:R-:W-:Y:S01]  /*4300*/  ISETP.LT.OR P5, PT, R3, 0xa, !P0 ;  /* 0x0000000a0300780c */ /* 0x000fe200047a1670 */
[----:B------:R-:W-:-:S04]  /*4310*/  @!P4 IMAD R13, R28, R19, RZ ;  /* 0x000000131c0dc224 */ /* 0x000fc800078e02ff */
[-C--:B------:R-:W-:Y:S01]  /*4320*/  @!P3 IMAD R29, R29, R19.reuse, RZ ;  /* 0x000000131d1db224 */ /* 0x080fe200078e02ff */
[----:B------:R-:W-:Y:S01]  /*4330*/  @!P4 STG.E.U8 desc[UR38][R4.64+0x8], R13 ;  /* 0x0000080d0400c986 */ /* 0x000fe2000c101126 */
[C---:B------:R-:W-:Y:S02]  /*4340*/  ISETP.LT.OR P4, PT, R3.reuse, 0x11, !P1 ;  /* 0x000000110300780c */ /* 0x040fe40004f81670 */
[-C--:B0-----:R-:W-:Y:S01]  /*4350*/  @!P2 IMAD R9, R30, R19.reuse, RZ ;  /* 0x000000131e09a224 */ /* 0x081fe200078e02ff */
[----:B------:R-:W-:Y:S01]  /*4360*/  @!P3 STG.E.U8 desc[UR38][R4.64+0x9], R29 ;  /* 0x0000091d0400b986 */ /* 0x000fe2000c101126 */
[----:B------:R-:W-:Y:S02]  /*4370*/  ISETP.LT.OR P3, PT, R3, 0x12, !P1 ;  /* 0x000000120300780c */ /* 0x000fe40004f61670 */
[----:B------:R-:W-:Y:S01]  /*4380*/  @!P5 IMAD R31, R31, R19, RZ ;  /* 0x000000131f1fd224 */ /* 0x000fe200078e02ff */
[----:B------:R0:W-:Y:S01]  /*4390*/  @!P2 STG.E.U8 desc[UR38][R6.64+0x8], R9 ;  /* 0x000008090600a986 */ /* 0x0001e2000c101126 */
[----:B------:R-:W-:-:S03]  /*43a0*/  ISETP.LT.OR P2, PT, R3, 0x11, !P0 ;  /* 0x000000110300780c */ /* 0x000fc60004741670 */
[----:B------:R-:W-:Y:S01]  /*43b0*/  @!P5 STG.E.U8 desc[UR38][R6.64+0x9], R31 ;  /* 0x0000091f0600d986 */ /* 0x000fe2000c101126 */
[----:B------:R-:W-:Y:S01]  /*43c0*/  ISETP.LT.OR P5, PT, R3, 0x12, !P0 ;  /* 0x000000120300780c */ /* 0x000fe200047a1670 */
[----:B-1----:R-:W-:-:S04]  /*43d0*/  @!P4 IMAD R11, R32, R19, RZ ;  /* 0x00000013200bc224 */ /* 0x002fc800078e02ff */
        /* <DEDUP_REMOVED lines=109> */
[----:B------:R1:W-:Y:S01]  /*4ab0*/  @!P4 STG.E.U8 desc[UR38][R4.64+0x58], R13 ;  /* 0x0000580d0400c986 */ /* 0x0003e2000c101126 */
        /* <DEDUP_REMOVED lines=13> */
[-C--:B-1----:R-:W-:Y:S01]  /*4b90*/  @!P2 IMAD R13, R74, R19.reuse, RZ ;  /* 0x000000134a0da224 */ /* 0x082fe200078e02ff */
[----:B------:R-:W-:Y:S01]  /*4ba0*/  @!P3 STG.E.U8 desc[UR38][R4.64+0x61], R73 ;  /* 0x000061490400b986 */ /* 0x000fe2000c101126 */
[----:B------:R-:W-:Y:S02]  /*4bb0*/  ISETP.LT.OR P3, PT, R3, 0x6a, !P1 ;  /* 0x0000006a0300780c */ /* 0x000fe40004f61670 */
[----:B------:R-:W-:Y:S01]  /*4bc0*/  @!P5 IMAD R75, R75, R19, RZ ;  /* 0x000000134b4bd224 */ /* 0x000fe200078e02ff */
[----:B------:R1:W-:Y:S01]  /*4bd0*/  @!P2 STG.E.U8 desc[UR38][R6.64+0x60], R13 ;  /* 0x0000600d0600a986 */ /* 0x0003e2000c101126 */
[----:B------:R-:W-:-:S03]  /*4be0*/  ISETP.LT.OR P2, PT, R3, 0x69, !P0 ;  /* 0x000000690300780c */ /* 0x000fc60004741670 */
[----:B------:R-:W-:Y:S01]  /*4bf0*/  @!P5 STG.E.U8 desc[UR38][R6.64+0x61], R75 ;  /* 0x0000614b0600d986 */ /* 0x000fe2000c101126 */
[----:B------:R-:W-:Y:S01]  /*4c00*/  ISETP.LT.OR P5, PT, R3, 0x6a, !P0 ;  /* 0x0000006a0300780c */ /* 0x000fe200047a1670 */
[----:B0-----:R-:W-:-:S04]  /*4c10*/  @!P4 IMAD R9, R76, R19, RZ ;  /* 0x000000134c09c224 */ /* 0x001fc800078e02ff */
[-C--:B------:R-:W-:Y:S01]  /*4c20*/  @!P3 IMAD R77, R77, R19.reuse, RZ ;  /* 0x000000134d4db224 */ /* 0x080fe200078e02ff */
[----:B------:R-:W-:Y:S01]  /*4c30*/  @!P4 STG.E.U8 desc[UR38][R4.64+0x68], R9 ;  /* 0x000068090400c986 */ /* 0x000fe2000c101126 */
[C---:B------:R-:W-:Y:S02]  /*4c40*/  ISETP.LT.OR P4, PT, R3.reuse, 0x72, !P1 ;  /* 0x000000720300780c */ /* 0x040fe40004f81670 */
[-C--:B--2---:R-:W-:Y:S01]  /*4c50*/  @!P2 IMAD R11, R78, R19.reuse, RZ ;  /* 0x000000134e0ba224 */ /* 0x084fe200078e02ff */
[----:B------:R-:W-:Y:S01]  /*4c60*/  @!P3 STG.E.U8 desc[UR38][R4.64+0x69], R77 ;  /* 0x0000694d0400b986 */ /* 0x000fe2000c101126 */
[----:B------:R-:W-:Y:S02]  /*4c70*/  ISETP.LT.OR P3, PT, R3, 0x71, !P1 ;  /* 0x000000710300780c */ /* 0x000fe40004f61670 */
[----:B------:R-:W-:Y:S01]  /*4c80*/  @!P5 IMAD R79, R79, R19, RZ ;  /* 0x000000134f4fd224 */ /* 0x000fe200078e02ff */
[----:B------:R0:W-:Y:S01]  /*4c90*/  @!P2 STG.E.U8 desc[UR38][R6.64+0x68], R11 ;  /* 0x0000680b0600a986 */ /* 0x0001e2000c101126 */
[----:B------:R-:W-:-:S03]  /*4ca0*/  ISETP.LT.OR P2, PT, R3, 0x71, !P0 ;  /* 0x000000710300780c */ /* 0x000fc60004741670 */
[----:B------:R2:W-:Y:S01]  /*4cb0*/  @!P5 STG.E.U8 desc[UR38][R6.64+0x69], R79 ;  /* 0x0000694f0600d986 */ /* 0x0005e2000c101126 */
[----:B------:R-:W-:Y:S01]  /*4cc0*/  ISETP.LT.OR P5, PT, R3, 0x79, !P0 ;  /* 0x000000790300780c */ /* 0x000fe200047a1670 */
[----:B------:R-:W-:-:S04]  /*4cd0*/  @!P4 IMAD R81, R81, R19, RZ ;  /* 0x000000135151c224 */ /* 0x000fc800078e02ff */
[-C--:B-1----:R-:W-:Y:S01]  /*4ce0*/  @!P3 IMAD R13, R80, R19.reuse, RZ ;  /* 0x00000013500db224 */ /* 0x082fe200078e02ff */
[----:B------:R2:W-:Y:S01]  /*4cf0*/  @!P4 STG.E.U8 desc[UR38][R4.64+0x71], R81 ;  /* 0x000071510400c986 */ /* 0x0005e2000c101126 */
[C---:B------:R-:W-:Y:S02]  /*4d00*/  ISETP.LT.OR P4, PT, R3.reuse, 0x72, !P0 ;  /* 0x000000720300780c */ /* 0x040fe40004781670 */
[C---:B------:R-:W-:Y:S01]  /*4d10*/  ISETP.LT.OR P0, PT, R3.reuse, 0x7a, !P0 ;  /* 0x0000007a0300780c */ /* 0x040fe20004701670 */
[----:B------:R2:W-:Y:S01]  /*4d20*/  @!P3 STG.E.U8 desc[UR38][R4.64+0x70], R13 ;  /* 0x0000700d0400b986 */ /* 0x0005e2000c101126 */
[C---:B------:R-:W-:Y:S02]  /*4d30*/  ISETP.LT.OR P3, PT, R3.reuse, 0x79, !P1 ;  /* 0x000000790300780c */ /* 0x040fe40004f61670 */
[----:B------:R-:W-:Y:S01]  /*4d40*/  ISETP.LT.OR P1, PT, R3, 0x7a, !P1 ;  /* 0x0000007a0300780c */ /* 0x000fe20004f21670 */
[-C--:B------:R-:W-:Y:S02]  /*4d50*/  @!P2 IMAD R3, R82, R19.reuse, RZ ;  /* 0x000000135203a224 */ /* 0x080fe400078e02ff */
[----:B0-----:R-:W-:-:S03]  /*4d60*/  @!P5 IMAD R11, R86, R19, RZ ;  /* 0x00000013560bd224 */ /* 0x001fc600078e02ff */
[----:B------:R2:W-:Y:S01]  /*4d70*/  @!P2 STG.E.U8 desc[UR38][R6.64+0x70], R3 ;  /* 0x000070030600a986 */ /* 0x0005e2000c101126 */
[-C--:B------:R-:W-:Y:S02]  /*4d80*/  @!P4 IMAD R83, R83, R19.reuse, RZ ;  /* 0x000000135353c224 */ /* 0x080fe400078e02ff */
[-C--:B------:R-:W-:Y:S02]  /*4d90*/  @!P0 IMAD R87, R87, R19.reuse, RZ ;  /* 0x0000001357578224 */ /* 0x080fe400078e02ff */
[-C--:B------:R-:W-:Y:S01]  /*4da0*/  @!P3 IMAD R9, R84, R19.reuse, RZ ;  /* 0x000000135409b224 */ /* 0x080fe200078e02ff */
[----:B------:R2:W-:Y:S01]  /*4db0*/  @!P4 STG.E.U8 desc[UR38][R6.64+0x71], R83 ;  /* 0x000071530600c986 */ /* 0x0005e2000c101126 */
[----:B------:R-:W-:-:S03]  /*4dc0*/  @!P1 IMAD R85, R85, R19, RZ ;  /* 0x0000001355559224 */ /* 0x000fc600078e02ff */
[----:B------:R2:W-:Y:S04]  /*4dd0*/  @!P3 STG.E.U8 desc[UR38][R4.64+0x78], R9 ;  /* 0x000078090400b986 */ /* 0x0005e8000c101126 */
[----:B------:R2:W-:Y:S04]  /*4de0*/  @!P1 STG.E.U8 desc[UR38][R4.64+0x79], R85 ;  /* 0x0000795504009986 */ /* 0x0005e8000c101126 */
[----:B------:R2:W-:Y:S04]  /*4df0*/  @!P5 STG.E.U8 desc[UR38][R6.64+0x78], R11 ;  /* 0x0000780b0600d986 */ /* 0x0005e8000c101126 */
[----:B------:R2:W-:Y:S02]  /*4e00*/  @!P0 STG.E.U8 desc[UR38][R6.64+0x79], R87 ;  /* 0x0000795706008986 */ /* 0x0005e4000c101126 */
.L_x_158:
[----:B------:R-:W-:Y:S05]  /*4e10*/  BSYNC B0 ;  /* 0x0000000000007941 */ /* 0x000fea0003800000 */
.L_x_28:
[----:B------:R-:W-:Y:S01]  /*4e20*/  IADD3 R16, P0, R16, UR36, RZ ;  /* 0x0000002410107c10 */ /* 0x000fe2000ff1e0ff */
[----:B------:R-:W-:Y:S01]  /*4e30*/  ULDC.64 UR4, c[0x0][0x650] ;  /* 0x0001940000047ab9 */ /* 0x000fe20000000a00 */
[----:B--2---:R-:W-:Y:S01]  /*4e40*/  PRMT R3, RZ, 0x7610, R3 ;  /* 0x00007610ff037816 */ /* 0x004fe20000000003 */
[----:B------:R-:W-:Y:S01]  /*4e50*/  IMAD.MOV.U32 R98, RZ, RZ, -0x1 ;  /* 0xffffffffff627424 */ /* 0x000fe200078e00ff */
[----:B------:R-:W-:Y:S01]  /*4e60*/  IADD3.X R17, R17, UR42, RZ, P0, !PT ;  /* 0x0000002a11117c10 */ /* 0x000fe200087fe4ff */
[----:B------:R-:W-:Y:S01]  /*4e70*/  IMAD.MOV.U32 R96, RZ, RZ, -0x1 ;  /* 0xffffffffff607424 */ /* 0x000fe200078e00ff */
[----:B------:R-:W-:-:S04]  /*4e80*/  ISETP.GE.U32.AND P0, PT, R16, UR4, PT ;  /* 0x0000000410007c0c */ /* 0x000fc8000bf06070 */
[----:B------:R-:W-:-:S13]  /*4e90*/  ISETP.GE.U32.AND.EX P0, PT, R17, UR5, PT, P0 ;  /* 0x0000000511007c0c */ /* 0x000fda000bf06100 */
[----:B------:R-:W-:Y:S05]  /*4ea0*/  @P0 BRA `(.L_x_159) ;  /* 0x0000000400500947 */ /* 0x000fea0003800000 */
[----:B------:R-:W2:Y:S01]  /*4eb0*/  LDC.64 R10, c[0x0][0x628] ;  /* 0x00018a00ff0a7b82 */ /* 0x000ea20000000a00 */
[----:B------:R-:W3:Y:S01]  /*4ec0*/  S2R R20, SR_CTAID.X ;  /* 0x0000000000147919 */ /* 0x000ee20000002500 */
[----:B------:R-:W-:Y:S02]  /*4ed0*/  IMAD.MOV.U32 R8, RZ, RZ, R16 ;  /* 0x000000ffff087224 */ /* 0x000fe400078e0010 */
[----:B------:R-:W-:Y:S01]  /*4ee0*/  IMAD.MOV.U32 R9, RZ, RZ, R17 ;  /* 0x000000ffff097224 */ /* 0x000fe200078e0011 */
[----:B------:R-:W0:Y:S03]  /*4ef0*/  S2R R21, SR_CTAID.Y ;  /* 0x0000000000157919 */ /* 0x000e260000002600 */
[----:B------:R-:W0:Y:S08]  /*4f00*/  LDC R0, c[0x0][0x630] ;  /* 0x00018c00ff007b82 */ /* 0x000e300000000800 */
[----:B------:R-:W0:Y:S01]  /*4f10*/  LDC.64 R14, c[0x0][0x620] ;  /* 0x00018800ff0e7b82 */ /* 0x000e220000000a00 */
[----:B--2---:R-:W-:-:S04]  /*4f20*/  ISETP.NE.U32.AND P0, PT, R10, RZ, PT ;  /* 0x000000ff0a00720c */ /* 0x004fc80003f05070 */
[----:B------:R-:W-:-:S13]  /*4f30*/  ISETP.NE.AND.EX P0, PT, R11, RZ, PT, P0 ;  /* 0x000000ff0b00720c */ /* 0x000fda0003f05300 */
[----:B0--3--:R-:W-:Y:S05]  /*4f40*/  @!P0 BRA `(.L_x_160) ;  /* 0x0000000000288947 */ /* 0x009fea0003800000 */
[----:B------:R-:W0:Y:S02]  /*4f50*/  LDC R3, c[0x0][0x634] ;  /* 0x00018d00ff037b82 */ /* 0x000e240000000800 */
[----:B0-----:R-:W-:-:S05]  /*4f60*/  IADD3 R3, P0, R16, R3, RZ ;  /* 0x0000000310037210 */ /* 0x001fca0007f1e0ff */
[----:B------:R-:W-:-:S04]  /*4f70*/  IMAD.X R13, RZ, RZ, R17, P0 ;  /* 0x000000ffff0d7224 */ /* 0x000fc800000e0611 */
[----:B------:R-:W-:-:S04]  /*4f80*/  IMAD.WIDE.U32 R4, R13, R10, RZ ;  /* 0x0000000a0d047225 */ /* 0x000fc800078e00ff */
[----:B-1--4-:R-:W-:-:S04]  /*4f90*/  IMAD.WIDE.U32 R6, P0, R3, R11, R4 ;  /* 0x0000000b03067225 */ /* 0x012fc80007800004 */
[----:B------:R-:W-:-:S04]  /*4fa0*/  IMAD.WIDE.U32 R4, R3, R10, RZ ;  /* 0x0000000a03047225 */ /* 0x000fc800078e00ff */
[----:B------:R-:W-:Y:S01]  /*4fb0*/  IMAD.X R9, RZ, RZ, RZ, P0 ;  /* 0x000000ffff097224 */ /* 0x000fe200000e06ff */
[----:B------:R-:W-:Y:S01]  /*4fc0*/  IADD3 RZ, P0, R5, R6, RZ ;  /* 0x0000000605ff7210 */ /* 0x000fe20007f1e0ff */
[----:B------:R-:W-:-:S04]  /*4fd0*/  IMAD.MOV.U32 R8, RZ, RZ, R7 ;  /* 0x000000ffff087224 */ /* 0x000fc800078e0007 */
[----:B------:R-:W-:-:S08]  /*4fe0*/  IMAD.WIDE.U32.X R8, R13, R11, R8, P0 ;  /* 0x0000000b0d087225 */ /* 0x000fd000000e0408 */
.L_x_160:
[----:B------:R-:W0:Y:S01]  /*4ff0*/  LDC.64 R28, c[0x0][0x640] ;  /* 0x00019000ff1c7b82 */ /* 0x000e220000000a00 */
[-CC-:B------:R-:W-:Y:S01]  /*5000*/  SHF.R.U64 R96, R8, R0.reuse, R9.reuse ;  /* 0x0000000008607219 */ /* 0x180fe20000001209 */
[----:B------:R-:W-:Y:S01]  /*5010*/  ULDC UR4, c[0x0][0x150] ;  /* 0x0000540000047ab9 */ /* 0x000fe20000000800 */
[----:B------:R-:W-:Y:S02]  /*5020*/  SHF.R.U32.HI R0, RZ, R0, R9 ;  /* 0x00000000ff007219 */ /* 0x000fe40000011609 */
[----:B------:R-:W-:Y:S02]  /*5030*/  IADD3 R3, P0, RZ, -R96, RZ ;  /* 0x80000060ff037210 */ /* 0x000fe40007f1e0ff */
[----:B-1--4-:R-:W-:Y:S01]  /*5040*/  I2FP.F32.U32 R7, R20 ;  /* 0x0000001400077245 */ /* 0x012fe20000201000 */
[----:B------:R-:W1:Y:S02]  /*5050*/  LDC R6, c[0x0][0x618] ;  /* 0x00018600ff067b82 */ /* 0x000e640000000800 */
[----:B------:R-:W-:-:S02]  /*5060*/  IMAD.X R5, RZ, RZ, ~R0, P0 ;  /* 0x000000ffff057224 */ /* 0x000fc400000e0e00 */
[----:B------:R-:W-:Y:S01]  /*5070*/  FMUL R7, R7, UR4 ;  /* 0x0000000407077c20 */ /* 0x000fe20008400000 */
[----:B------:R-:W-:Y:S01]  /*5080*/  ULDC UR4, c[0x0][0x154] ;  /* 0x0000550000047ab9 */ /* 0x000fe20000000800 */
[-C--:B------:R-:W-:Y:S02]  /*5090*/  IMAD R0, R5, R14.reuse, RZ ;  /* 0x0000000e05007224 */ /* 0x080fe400078e02ff */
[----:B------:R-:W2:Y:S01]  /*50a0*/  LDC R8, c[0x0][0x608] ;  /* 0x00018200ff087b82 */ /* 0x000ea20000000800 */
[C---:B------:R-:W-:Y:S01]  /*50b0*/  IMAD.WIDE.U32 R4, R3.reuse, R14, R16 ;  /* 0x0000000e03047225 */ /* 0x040fe200078e0010 */
[----:B------:R-:W3:Y:S03]  /*50c0*/  F2I.U32.TRUNC.NTZ R7, R7 ;  /* 0x0000000700077305 */ /* 0x000ee6000020f000 */
[----:B------:R-:W-:Y:S01]  /*50d0*/  IMAD R3, R3, R15, R0 ;  /* 0x0000000f03037224 */ /* 0x000fe200078e0200 */
[----:B------:R-:W-:-:S02]  /*50e0*/  I2FP.F32.U32 R0, R21 ;  /* 0x0000001500007245 */ /* 0x000fc40000201000 */
[----:B------:R-:W4:Y:S01]  /*50f0*/  LDC R26, c[0x0][0x658] ;  /* 0x00019600ff1a7b82 */ /* 0x000f220000000800 */
[----:B------:R-:W-:Y:S01]  /*5100*/  IMAD.IADD R3, R5, 0x1, R3 ;  /* 0x0000000105037824 */ /* 0x000fe200078e0203 */
[----:B0-----:R-:W-:Y:S01]  /*5110*/  ISETP.NE.U32.AND P0, PT, R28, RZ, PT ;  /* 0x000000ff1c00720c */ /* 0x001fe20003f05070 */
[----:B------:R-:W-:-:S03]  /*5120*/  FMUL R0, R0, UR4 ;  /* 0x0000000400007c20 */ /* 0x000fc60008400000 */
[----:B------:R-:W-:Y:S01]  /*5130*/  ISETP.NE.AND.EX P0, PT, R29, RZ, PT, P0 ;  /* 0x000000ff1d00720c */ /* 0x000fe20003f05300 */
[----:B------:R0:W0:Y:S01]  /*5140*/  F2I.U32.TRUNC.NTZ R14, R0 ;  /* 0x00000000000e7305 */ /* 0x000022000020f000 */
[----:B------:R-:W0:Y:S01]  /*5150*/  LDC R9, c[0x0][0x144] ;  /* 0x00005100ff097b82 */ /* 0x000e220000000800 */
[-C--:B-1----:R-:W-:Y:S01]  /*5160*/  SHF.R.U64 R10, R4, R6.reuse, R3 ;  /* 0x00000006040a7219 */ /* 0x082fe20000001203 */
[----:B---3--:R-:W-:Y:S01]  /*5170*/  IMAD.MOV R7, RZ, RZ, -R7 ;  /* 0x000000ffff077224 */ /* 0x008fe200078e0a07 */
[----:B------:R-:W-:-:S05]  /*5180*/  SHF.R.U32.HI R3, RZ, R6, R3 ;  /* 0x00000006ff037219 */ /* 0x000fca0000011603 */
[----:B------:R-:W1:Y:S01]  /*5190*/  LDC R24, c[0x0][0x148] ;  /* 0x00005200ff187b82 */ /* 0x000e620000000800 */
[-CC-:B--2---:R-:W-:Y:S02]  /*51a0*/  SHF.R.U64 R12, R10, R8.reuse, R3.reuse ;  /* 0x000000080a0c7219 */ /* 0x184fe40000001203 */
[----:B------:R-:W-:-:S05]  /*51b0*/  SHF.R.U32.HI R3, RZ, R8, R3 ;  /* 0x00000008ff037219 */ /* 0x000fca0000011603 */
[----:B------:R-:W2:Y:S01]  /*51c0*/  LDC R15, c[0x0][0x600] ;  /* 0x00018000ff0f7b82 */ /* 0x000ea20000000800 */
[-CC-:B----4-:R-:W-:Y:S02]  /*51d0*/  SHF.R.U64 R13, R12, R26.reuse, R3.reuse ;  /* 0x0000001a0c0d7219 */ /* 0x190fe40000001203 */
[----:B------:R-:W-:-:S03]  /*51e0*/  SHF.R.U32.HI R5, RZ, R26, R3 ;  /* 0x0000001aff057219 */ /* 0x000fc60000011603 */
[----:B------:R-:W-:Y:S02]  /*51f0*/  IMAD.MOV.U32 R4, RZ, RZ, R13 ;  /* 0x000000ffff047224 */ /* 0x000fe400078e000d */
[----:B------:R-:W3:Y:S01]  /*5200*/  LDC R27, c[0x0][0x648] ;  /* 0x00019200ff1b7b82 */ /* 0x000ee20000000800 */
[----:B0-----:R-:W-:-:S07]  /*5210*/  IMAD R25, R9, R7, R20 ;  /* 0x0000000709197224 */ /* 0x001fce00078e0214 */
[----:B------:R-:W0:Y:S08]  /*5220*/  LDC R30, c[0x0][0x638] ;  /* 0x00018e00ff1e7b82 */ /* 0x000e300000000800 */
[----:B------:R-:W4:Y:S01]  /*5230*/  LDC R31, c[0x0][0x610] ;  /* 0x00018400ff1f7b82 */ /* 0x000f220000000800 */
[----:B-1----:R-:W-:Y:S05]  /*5240*/  @!P0 BRA `(.L_x_161) ;  /* 0x0000000000288947 */ /* 0x002fea0003800000 */
        /* <DEDUP_REMOVED lines=10> */
.L_x_161:
[----:B------:R-:W-:Y:S01]  /*52f0*/  ISETP.NE.AND P0, PT, R2, 0x1, PT ;  /* 0x000000010200780c */ /* 0x000fe20003f05270 */
[----:B------:R-:W-:Y:S01]  /*5300*/  IMAD.MOV R14, RZ, RZ, -R14 ;  /* 0x000000ffff0e7224 */ /* 0x000fe200078e0a0e */
[----:B---3--:R-:W-:Y:S01]  /*5310*/  SHF.R.U64 R0, R4, R27, R5 ;  /* 0x0000001b04007219 */ /* 0x008fe20000001205 */
[----:B--2---:R-:W-:Y:S01]  /*5320*/  VIADD R5, R15, 0xffffffff ;  /* 0xffffffff0f057836 */ /* 0x004fe20000000000 */
[----:B------:R-:W-:-:S03]  /*5330*/  LOP3.LUT R3, R12, R93, RZ, 0xc0, !PT ;  /* 0x0000005d0c037212 */ /* 0x000fc600078ec0ff */
[----:B------:R-:W-:Y:S01]  /*5340*/  IMAD.MOV R4, RZ, RZ, -R0 ;  /* 0x000000ffff047224 */ /* 0x000fe200078e0a00 */
[----:B------:R-:W-:Y:S01]  /*5350*/  LOP3.LUT R10, R10, R5, RZ, 0xc0, !PT ;  /* 0x000000050a0a7212 */ /* 0x000fe200078ec0ff */
[----:B------:R-:W-:Y:S02]  /*5360*/  IMAD R0, R90, R0, R3 ;  /* 0x000000005a007224 */ /* 0x000fe400078e0203 */
[----:B0-----:R-:W-:Y:S02]  /*5370*/  IMAD R3, R4, R30, R13 ;  /* 0x0000001e04037224 */ /* 0x001fe400078e020d */
[----:B------:R-:W-:Y:S02]  /*5380*/  @P0 IMAD R25, R24, R14, R21 ;  /* 0x0000000e18190224 */ /* 0x000fe400078e0215 */
[----:B------:R-:W-:Y:S02]  /*5390*/  IMAD R5, R3, R15, R10 ;  /* 0x0000000f03057224 */ /* 0x000fe400078e020a */
[----:B----4-:R-:W-:-:S02]  /*53a0*/  IMAD R0, R0, R31, R25 ;  /* 0x0000001f00007224 */ /* 0x010fc400078e0219 */
[----:B------:R-:W-:-:S03]  /*53b0*/  IMAD.MOV.U32 R4, RZ, RZ, 0x1 ;  /* 0x00000001ff047424 */ /* 0x000fc600078e00ff */
[----:B------:R-:W-:Y:S02]  /*53c0*/  SEL R98, R5, R0, !P0 ;  /* 0x0000000005627207 */ /* 0x000fe40004000000 */
[----:B------:R-:W-:Y:S02]  /*53d0*/  PRMT R3, R4, 0x7610, R3 ;  /* 0x0000761004037816 */ /* 0x000fe40000000003 */
[----:B------:R-:W-:-:S07]  /*53e0*/  SEL R0, R0, R5, !P0 ;  /* 0x0000000500007207 */ /* 0x000fce0004000000 */
.L_x_159:
[----:B------:R-:W-:Y:S01]  /*53f0*/  LOP3.LUT P0, RZ, R3, 0xff, RZ, 0xc0, !PT ;  /* 0x000000ff03ff7812 */ /* 0x000fe2000780c0ff */
[----:B------:R-:W-:-:S12]  /*5400*/  IMAD.MOV.U32 R97, RZ, RZ, R0 ;  /* 0x000000ffff617224 */ /* 0x000fd800078e0000 */
[----:B------:R-:W-:Y:S05]  /*5410*/  @P0 BRA `(.L_x_162) ;  /* 0xffffffbc00580947 */ /* 0x000fea000383ffff */
[----:B------:R-:W-:Y:S05]  /*5420*/  EXIT ;  /* 0x000000000000794d */ /* 0x000fea0003800000 */
.L_x_3:
        /* <DEDUP_REMOVED lines=26> */
.L_x_164:
[--C-:B------:R-:W-:Y:S01]  /*55d0*/  SHF.R.U64 R14, R12, R20, R13.reuse ;  /* 0x000000140c0e7219 */ /* 0x100fe2000000120d */
[----:B------:R-:W0:Y:S01]  /*55e0*/  LDC R24, c[0x0][0x618] ;  /* 0x00018600ff187b82 */ /* 0x000e220000000800 */
[----:B------:R-:W-:Y:S01]  /*55f0*/  I2FP.F32.U32 R8, R6 ;  /* 0x0000000600087245 */ /* 0x000fe20000201000 */
[----:B------:R-:W-:Y:S01]  /*5600*/  ULDC UR4, c[0x0][0x150] ;  /* 0x0000540000047ab9 */ /* 0x000fe20000000800 */
[----:B------:R-:W-:Y:S02]  /*5610*/  SHF.R.U32.HI R7, RZ, R20, R13 ;  /* 0x00000014ff077219 */ /* 0x000fe4000001160d */
[----:B------:R-:W-:Y:S01]  /*5620*/  IADD3 R11, P0, RZ, -R14, RZ ;  /* 0x8000000eff0b7210 */ /* 0x000fe20007f1e0ff */
[----:B------:R-:W-:Y:S01]  /*5630*/  FMUL R13, R8, UR4 ;  /* 0x00000004080d7c20 */ /* 0x000fe20008400000 */
[----:B------:R-:W-:Y:S01]  /*5640*/  ULDC UR4, c[0x0][0x154] ;  /* 0x0000550000047ab9 */ /* 0x000fe20000000800 */
[----:B------:R-:W1:Y:S02]  /*5650*/  LDC.64 R26, c[0x0][0x640] ;  /* 0x00019000ff1a7b82 */ /* 0x000e640000000a00 */
[----:B------:R-:W-:-:S02]  /*5660*/  IMAD.X R7, RZ, RZ, ~R7, P0 ;  /* 0x000000ffff077224 */ /* 0x000fc400000e0e07 */
[----:B------:R-:W2:Y:S01]  /*5670*/  F2I.U32.TRUNC.NTZ R13, R13 ;  /* 0x0000000d000d7305 */ /* 0x000ea2000020f000 */
[----:B------:R-:W-:-:S03]  /*5680*/  IMAD.WIDE.U32 R8, R11, R22, R16 ;  /* 0x000000160b087225 */ /* 0x000fc600078e0010 */
[----:B------:R-:W3:Y:S01]  /*5690*/  LDC R15, c[0x0][0x144] ;  /* 0x00005100ff0f7b82 */ /* 0x000ee20000000800 */
[----:B------:R-:W-:-:S04]  /*56a0*/  IMAD R10, R7, R22, RZ ;  /* 0x00000016070a7224 */ /* 0x000fc800078e02ff */
[----:B------:R-:W-:Y:S02]  /*56b0*/  IMAD R7, R11, R23, R10 ;  /* 0x000000170b077224 */ /* 0x000fe400078e020a */
[----:B------:R-:W-:Y:S01]  /*56c0*/  IMAD.MOV.U32 R10, RZ, RZ, -0x1 ;  /* 0xffffffffff0a7424 */ /* 0x000fe200078e00ff */
[----:B------:R-:W4:Y:S01]  /*56d0*/  LDC R20, c[0x0][0x608] ;  /* 0x00018200ff147b82 */ /* 0x000f220000000800 */
[----:B------:R-:W-:Y:S01]  /*56e0*/  IMAD.IADD R7, R9, 0x1, R7 ;  /* 0x0000000109077824 */ /* 0x000fe200078e0207 */
[----:B------:R-:W-:-:S04]  /*56f0*/  I2FP.F32.U32 R9, R5 ;  /* 0x0000000500097245 */ /* 0x000fc80000201000 */
[-C--:B0-----:R-:W-:Y:S01]  /*5700*/  SHF.R.U64 R12, R8, R24.reuse, R7 ;  /* 0x00000018080c7219 */ /* 0x081fe20000001207 */
[----:B--2---:R-:W-:Y:S01]  /*5710*/  IMAD.MOV R8, RZ, RZ, -R13 ;  /* 0x000000ffff087224 */ /* 0x004fe200078e0a0d */
[----:B------:R-:W0:Y:S01]  /*5720*/  LDC R11, c[0x0][0x658] ;  /* 0x00019600ff0b7b82 */ /* 0x000e220000000800 */
[----:B-1----:R-:W-:Y:S01]  /*5730*/  ISETP.NE.U32.AND P0, PT, R26, RZ, PT ;  /* 0x000000ff1a00720c */ /* 0x002fe20003f05070 */
[----:B------:R-:W-:Y:S01]  /*5740*/  FMUL R9, R9, UR4 ;  /* 0x0000000409097c20 */ /* 0x000fe20008400000 */
[----:B------:R-:W-:Y:S02]  /*5750*/  SHF.R.U32.HI R7, RZ, R24, R7 ;  /* 0x00000018ff077219 */ /* 0x000fe40000011607 */
[----:B------:R-:W-:-:S03]  /*5760*/  ISETP.NE.AND.EX P0, PT, R27, RZ, PT, P0 ;  /* 0x000000ff1b00720c */ /* 0x000fc60003f05300 */
[----:B------:R-:W1:Y:S01]  /*5770*/  LDC R22, c[0x0][0x148] ;  /* 0x00005200ff167b82 */ /* 0x000e620000000800 */
[----:B---3--:R-:W-:Y:S02]  /*5780*/  IMAD R23, R15, R8, R6 ;  /* 0x000000080f177224 */ /* 0x008fe400078e0206 */
[----:B------:R-:W-:-:S05]  /*5790*/  IMAD.MOV.U32 R8, RZ, RZ, 0x1 ;  /* 0x00000001ff087424 */ /* 0x000fca00078e00ff */
[----:B------:R-:W2:Y:S01]  /*57a0*/  LDC R21, c[0x0][0x600] ;  /* 0x00018000ff157b82 */ /* 0x000ea20000000800 */
[-CC-:B----4-:R-:W-:Y:S02]  /*57b0*/  SHF.R.U64 R15, R12, R20.reuse, R7.reuse ;  /* 0x000000140c0f7219 */ /* 0x190fe40000001207 */
[----:B------:R-:W-:Y:S02]  /*57c0*/  SHF.R.U32.HI R6, RZ, R20, R7 ;  /* 0x00000014ff067219 */ /* 0x000fe40000011607 */
[----:B------:R3:W4:Y:S03]  /*57d0*/  F2I.U32.TRUNC.NTZ R20, R9 ;  /* 0x0000000900147305 */ /* 0x000726000020f000 */
[----:B------:R-:W1:Y:S01]  /*57e0*/  LDC R25, c[0x0][0x648] ;  /* 0x00019200ff197b82 */ /* 0x000e620000000800 */
[-C--:B0-----:R-:W-:Y:S02]  /*57f0*/  SHF.R.U64 R19, R15, R11.reuse, R6 ;  /* 0x0000000b0f137219 */ /* 0x081fe40000001206 */
[----:B------:R-:W-:-:S02]  /*5800*/  SHF.L.U32 R10, R10, R11, RZ ;  /* 0x0000000b0a0a7219 */ /* 0x000fc400000006ff */
[-C--:B------:R-:W-:Y:S01]  /*5810*/  SHF.R.U32.HI R7, RZ, R11.reuse, R6 ;  /* 0x0000000bff077219 */ /* 0x080fe20000011606 */
[----:B------:R-:W-:Y:S01]  /*5820*/  IMAD.MOV.U32 R6, RZ, RZ, R19 ;  /* 0x000000ffff067224 */ /* 0x000fe200078e0013 */
[----:B------:R-:W-:Y:S01]  /*5830*/  SHF.L.U32 R24, R8, R11, RZ ;  /* 0x0000000b08187219 */ /* 0x000fe200000006ff */
[----:B------:R-:W0:Y:S01]  /*5840*/  LDC R28, c[0x0][0x638] ;  /* 0x00018e00ff1c7b82 */ /* 0x000e220000000800 */
[----:B------:R-:W-:-:S07]  /*5850*/  LOP3.LUT R30, RZ, R10, RZ, 0x33, !PT ;  /* 0x0000000aff1e7212 */ /* 0x000fce00078e33ff */
[----:B------:R-:W0:Y:S01]  /*5860*/  LDC R29, c[0x0][0x610] ;  /* 0x00018400ff1d7b82 */ /* 0x000e220000000800 */
[----:B---34-:R-:W-:Y:S05]  /*5870*/  @!P0 BRA `(.L_x_165) ;  /* 0x0000000000288947 */ /* 0x018fea0003800000 */
[----:B------:R-:W3:Y:S02]  /*5880*/  LDC R6, c[0x0][0x64c] ;  /* 0x00019300ff067b82 */ /* 0x000ee40000000800 */
[----:B---3--:R-:W-:-:S05]  /*5890*/  IADD3 R11, P0, R19, R6, RZ ;  /* 0x00000006130b7210 */ /* 0x008fca0007f1e0ff */
        /* <DEDUP_REMOVED lines=8> */
.L_x_165:
[----:B------:R-:W-:Y:S01]  /*5920*/  ISETP.NE.AND P0, PT, R2, 0x1, PT ;  /* 0x000000010200780c */ /* 0x000fe20003f05270 */
[----:B--2---:R-:W-:Y:S01]  /*5930*/  VIADD R9, R21, 0xffffffff ;  /* 0xffffffff15097836 */ /* 0x004fe20000000000 */
[----:B-1----:R-:W-:Y:S01]  /*5940*/  SHF.R.U64 R7, R6, R25, R7 ;  /* 0x0000001906077219 */ /* 0x002fe20000001207 */
[----:B------:R-:W-:Y:S01]  /*5950*/  IMAD.MOV R20, RZ, RZ, -R20 ;  /* 0x000000ffff147224 */ /* 0x000fe200078e0a14 */
[----:B------:R-:W-:Y:S02]  /*5960*/  LOP3.LUT R6, R15, R30, RZ, 0xc0, !PT ;  /* 0x0000001e0f067212 */ /* 0x000fe400078ec0ff */
[----:B------:R-:W-:Y:S01]  /*5970*/  LOP3.LUT R12, R12, R9, RZ, 0xc0, !PT ;  /* 0x000000090c0c7212 */ /* 0x000fe200078ec0ff */
[----:B------:R-:W-:Y:S02]  /*5980*/  IMAD.MOV R8, RZ, RZ, -R7 ;  /* 0x000000ffff087224 */ /* 0x000fe400078e0a07 */
[----:B------:R-:W-:Y:S02]  /*5990*/  IMAD R6, R24, R7, R6 ;  /* 0x0000000718067224 */ /* 0x000fe400078e0206 */
[----:B------:R-:W-:-:S02]  /*59a0*/  IMAD.MOV.U32 R9, RZ, RZ, 0x1 ;  /* 0x00000001ff097424 */ /* 0x000fc400078e00ff */
[----:B------:R-:W-:Y:S02]  /*59b0*/  @P0 IMAD R23, R22, R20, R5 ;  /* 0x0000001416170224 */ /* 0x000fe400078e0205 */
[----:B0-----:R-:W-:Y:S02]  /*59c0*/  IMAD R5, R8, R28, R19 ;  /* 0x0000001c08057224 */ /* 0x001fe400078e0213 */
[----:B------:R-:W-:Y:S02]  /*59d0*/  IMAD R19, R6, R29, R23 ;  /* 0x0000001d06137224 */ /* 0x000fe400078e0217 */
[----:B------:R-:W-:Y:S02]  /*59e0*/  IMAD R6, R5, R21, R12 ;  /* 0x0000001505067224 */ /* 0x000fe400078e020c */
[----:B------:R-:W-:-:S03]  /*59f0*/  IMAD.MOV.U32 R8, RZ, RZ, R14 ;  /* 0x000000ffff087224 */ /* 0x000fc600078e000e */
[----:B------:R-:W-:Y:S02]  /*5a00*/  SEL R20, R6, R19, !P0 ;  /* 0x0000001306147207 */ /* 0x000fe40004000000 */
[----:B------:R-:W-:-:S07]  /*5a10*/  SEL R19, R19, R6, !P0 ;  /* 0x0000000613137207 */ /* 0x000fce0004000000 */
.L_x_163:
[----:B------:R-:W-:-:S08]  /*5a20*/  NOP ;  /* 0x0000000000007918 */ /* 0x000fd00000000000 */
[----:B------:R-:W0:-:S00]  /*5a30*/  USETMAXREG.DEALLOC.CTAPOOL 0x28 ;  /* 0x00000028000079c8 */ /* 0x000e0000080e0500 */
[----:B0-----:R-:W-:-:S13]  /*5a40*/  ISETP.NE.AND P0, PT, R0, RZ, PT ;  /* 0x000000ff0000720c */ /* 0x001fda0003f05270 */
[----:B------:R-:W-:Y:S05]  /*5a50*/  @P0 EXIT ;  /* 0x000000000000094d */ /* 0x000fea0003800000 */
[----:B------:R-:W-:Y:S01]  /*5a60*/  LOP3.LUT P0, RZ, R9, 0xff, RZ, 0xc0, !PT ;  /* 0x000000ff09ff7812 */ /* 0x000fe2000780c0ff */
[----:B------:R-:W-:Y:S02]  /*5a70*/  IMAD.MOV.U32 R0, RZ, RZ, 0x1 ;  /* 0x00000001ff007424 */ /* 0x000fe400078e00ff */
[----:B------:R-:W-:-:S10]  /*5a80*/  IMAD.MOV.U32 R12, RZ, RZ, RZ ;  /* 0x000000ffff0c7224 */ /* 0x000fd400078e00ff */
[----:B------:R-:W-:Y:S05]  /*5a90*/  @!P0 BRA `(.L_x_166) ;  /* 0x0000000c000c8947 */ /* 0x000fea0003800000 */
[----:B------:R-:W0:Y:S01]  /*5aa0*/  LDC R0, c[0x0][0x28c] ;  /* 0x0000a300ff007b82 */ /* 0x000e220000000800 */
[----:B------:R-:W-:Y:S01]  /*5ab0*/  LOP3.LUT P0, RZ, R3, 0x1f, RZ, 0xc0, !PT ;  /* 0x0000001f03ff7812 */ /* 0x000fe2000780c0ff */
[----:B------:R-:W-:Y:S01]  /*5ac0*/  ULDC UR5, c[0x0][0x658] ;  /* 0x0001960000057ab9 */ /* 0x000fe20000000800 */
[----:B------:R-:W-:Y:S01]  /*5ad0*/  UMOV UR6, 0xffffffff ;  /* 0xffffffff00067882 */ /* 0x000fe20000000000 */
[----:B------:R-:W-:Y:S01]  /*5ae0*/  BSSY B0, `(.L_x_166) ;  /* 0x00000be000007945 */ /* 0x000fe20003800000 */
[----:B------:R-:W-:Y:S01]  /*5af0*/  USHF.L.U32 UR6, UR6, UR5, URZ ;  /* 0x0000000506067299 */ /* 0x000fe2000800063f */
[C---:B------:R-:W-:Y:S01]  /*5b00*/  ISETP.NE.AND P2, PT, R4.reuse, RZ, PT ;  /* 0x000000ff0400720c */ /* 0x040fe20003f45270 */
[----:B------:R-:W-:Y:S01]  /*5b10*/  IMAD.MOV.U32 R13, RZ, RZ, 0x1 ;  /* 0x00000001ff0d7424 */ /* 0x000fe200078e00ff */
[----:B------:R-:W-:Y:S01]  /*5b20*/  ISETP.NE.OR P0, PT, R4, RZ, !P0 ;  /* 0x000000ff0400720c */ /* 0x000fe20004705670 */
[----:B------:R-:W-:Y:S01]  /*5b30*/  IMAD.MOV.U32 R12, RZ, RZ, RZ ;  /* 0x000000ffff0c7224 */ /* 0x000fe200078e00ff */
[----:B------:R-:W-:Y:S01]  /*5b40*/  LOP3.LUT R11, R18, 0x2, RZ, 0xfc, !PT ;  /* 0x00000002120b7812 */ /* 0x000fe200078efcff */
[----:B------:R-:W-:Y:S01]  /*5b50*/  ULDC UR4, c[0x0][0x600] ;  /* 0x0001800000047ab9 */ /* 0x000fe20000000800 */
[----:B------:R-:W-:Y:S01]  /*5b60*/  UMOV UR7, 0x1 ;  /* 0x0000000100077882 */ /* 0x000fe20000000000 */
[----:B------:R-:W-:-:S02]  /*5b70*/  UIADD3 UR15, UR4, -0x1, URZ ;  /* 0xffffffff040f7890 */ /* 0x000fc4000fffe03f */
[----:B------:R-:W-:Y:S02]  /*5b80*/  USHF.L.U32 UR17, UR7, UR5, URZ ;  /* 0x0000000507117299 */ /* 0x000fe4000800063f */
[----:B------:R-:W-:Y:S01]  /*5b90*/  ULOP3.LUT UR16, URZ, UR6, URZ, 0x33, !UPT ;  /* 0x000000063f107292 */ /* 0x000fe2000f8e333f */
[----:B------:R-:W-:Y:S01]  /*5ba0*/  ULDC.64 UR20, c[0x0][0x198] ;  /* 0x0000660000147ab9 */ /* 0x000fe20000000a00 */
[----:B0-----:R-:W-:-:S05]  /*5bb0*/  VIADD R0, R0, 0x1f ;  /* 0x0000001f00007836 */ /* 0x001fca0000000000 */
[----:B------:R-:W-:-:S04]  /*5bc0*/  SHF.R.S32.HI R3, RZ, 0x1f, R0 ;  /* 0x0000001fff037819 */ /* 0x000fc80000011400 */
[----:B------:R-:W-:Y:S01]  /*5bd0*/  LEA.HI R3, R3, R0, RZ, 0x5 ;  /* 0x0000000003037211 */ /* 0x000fe200078f28ff */
[----:B------:R-:W-:-:S03]  /*5be0*/  IMAD.MOV.U32 R0, RZ, RZ, 0x1 ;  /* 0x00000001ff007424 */ /* 0x000fc600078e00ff */
[----:B------:R-:W-:-:S05]  /*5bf0*/  SHF.R.S32.HI R3, RZ, 0x5, R3 ;  /* 0x00000005ff037819 */ /* 0x000fca0000011403 */
[----:B------:R-:W-:-:S07]  /*5c00*/  VIADD R10, R3, 0x1 ;  /* 0x00000001030a7836 */ /* 0x000fce0000000000 */
.L_x_178:
[----:B------:R-:W-:-:S03]  /*5c10*/  UMOV UR4, 0xffffffff ;  /* 0xffffffff00047882 */ /* 0x000fc60000000000 */
[----:B------:R-:W-:Y:S05]  /*5c20*/  BRA.DIV UR4, `(.L_x_167) ;  /* 0x0000000e04b47947 */ /* 0x000fea000b800000 */
[----:B------:R-:W-:-:S13]  /*5c30*/  ELECT P6, URZ, PT ;  /* 0x00000000003f782f */ /* 0x000fda00038c0000 */
.L_x_190:
[----:B------:R-:W0:Y:S01]  /*5c40*/  LDC R4, c[0x0][0x28c] ;  /* 0x0000a300ff047b82 */ /* 0x000e220000000800 */
[----:B------:R-:W-:Y:S01]  /*5c50*/  BSSY B1, `(.L_x_168) ;  /* 0x0000035000017945 */ /* 0x000fe20003800000 */
[----:B0-----:R-:W-:-:S13]  /*5c60*/  ISETP.LT.OR P6, PT, R4, 0x1, !P6 ;  /* 0x000000010400780c */ /* 0x001fda00077c1670 */
[----:B------:R-:W-:Y:S05]  /*5c70*/  @P6 BRA `(.L_x_169) ;  /* 0x0000000000c86947 */ /* 0x000fea0003800000 */
[----:B------:R-:W-:Y:S02]  /*5c80*/  IMAD.SHL.U32 R20, R20, 0x80, RZ ;  /* 0x0000008014147824 */ /* 0x000fe400078e00ff */
[----:B------:R-:W-:Y:S02]  /*5c90*/  IMAD.SHL.U32 R19, R19, 0x80, RZ ;  /* 0x0000008013137824 */ /* 0x000fe400078e00ff */
[----:B------:R-:W-:Y:S02]  /*5ca0*/  IMAD.MOV.U32 R21, RZ, RZ, RZ ;  /* 0x000000ffff157224 */ /* 0x000fe400078e00ff */
[----:B------:R-:W-:Y:S02]  /*5cb0*/  IMAD.MOV.U32 R4, RZ, RZ, R10 ;  /* 0x000000ffff047224 */ /* 0x000fe400078e000a */
[----:B------:R-:W-:Y:S02]  /*5cc0*/  IMAD.MOV.U32 R5, RZ, RZ, R0 ;  /* 0x000000ffff057224 */ /* 0x000fe400078e0000 */
[----:B------:R-:W-:-:S07]  /*5cd0*/  IMAD.MOV.U32 R6, RZ, RZ, R12 ;  /* 0x000000ffff067224 */ /* 0x000fce00078e000c */
.L_x_173:
[----:B------:R-:W0:Y:S01]  /*5ce0*/  S2R R14, SR_CgaCtaId ;  /* 0x00000000000e7919 */ /* 0x000e220000008800 */
[----:B------:R-:W-:Y:S01]  /*5cf0*/  MOV R7, 0x400 ;  /* 0x0000040000077802 */ /* 0x000fe20000000f00 */
[----:B------:R-:W1:Y:S03]  /*5d00*/  @!P2 LDC R9, c[0x0][0x500] ;  /* 0x00014000ff09ab82 */ /* 0x000e660000000800 */
[----:B0-----:R-:W-:Y:S02]  /*5d10*/  LEA R15, R14, R7, 0x18 ;  /* 0x000000070e0f7211 */ /* 0x001fe400078ec0ff */
[----:B------:R-:W-:-:S03]  /*5d20*/  SHF.L.U32 R7, R5, 0x1f, RZ ;  /* 0x0000001f05077819 */ /* 0x000fc600000006ff */
[----:B------:R-:W-:-:S04]  /*5d30*/  IMAD R14, R6, 0x8, R15 ;  /* 0x00000008060e7824 */ /* 0x000fc800078e020f */
[----:B------:R-:W0:Y:S02]  /*5d40*/  SYNCS.PHASECHK.TRANS64.TRYWAIT P1, [R14+URZ+0x28], R7 ;  /* 0x000028070e0075a7 */ /* 0x000e24000802017f */
[----:B01----:R-:W-:Y:S05]  /*5d50*/  @!P1 BRA `(.L_x_170) ;  /* 0x0000000c00889947 */ /* 0x003fea0003800000 */
.L_x_191:
[----:B0-----:R-:W-:Y:S01]  /*5d60*/  PRMT R7, R11, 0x9910, RZ ;  /* 0x000099100b077816 */ /* 0x001fe200000000ff */
[----:B------:R0:W-:Y:S03]  /*5d70*/  @!P2 SYNCS.ARRIVE.TRANS64 RZ, [R14+URZ], R9 ;  /* 0x000000090effa9a7 */ /* 0x0001e6000800003f */
[----:B------:R-:W-:-:S13]  /*5d80*/  ISETP.NE.AND P1, PT, R7, 0x2, PT ;  /* 0x000000020700780c */ /* 0x000fda0003f25270 */
[----:B0-----:R-:W-:Y:S05]  /*5d90*/  @P1 BRA `(.L_x_171) ;  /* 0x0000000000041947 */ /* 0x001fea0003800000 */
[----:B------:R-:W-:Y:S01]  /*5da0*/  BPT.TRAP 0x1 ;  /* 0x000000040000795c */ /* 0x000fe20000300000 */
.L_x_171:
[----:B------:R-:W-:Y:S05]  /*5db0*/  @P0 BRA `(.L_x_172) ;  /* 0x0000000000040947 */ /* 0x000fea0003800000 */
[----:B------:R-:W-:Y:S01]  /*5dc0*/  BPT.TRAP 0x1 ;  /* 0x000000040000795c */ /* 0x000fe20000300000 */
.L_x_172:
[----:B------:R-:W-:Y:S01]  /*5dd0*/  IMAD R15, R6, 0x1000, R15 ;  /* 0x00001000060f7824 */ /* 0x000fe200078e020f */
[----:B------:R-:W-:Y:S01]  /*5de0*/  R2UR UR9, R14 ;  /* 0x000000000e0972ca */ /* 0x000fe200000e0000 */
[----:B------:R-:W-:Y:S01]  /*5df0*/  VIADD R4, R4, 0xffffffff ;  /* 0xffffffff04047836 */ /* 0x000fe20000000000 */
[----:B------:R-:W-:Y:S01]  /*5e00*/  UIADD3 UR4, UP0, UR20, 0xf0, URZ ;  /* 0x000000f014047890 */ /* 0x000fe2000ff1e03f */
[----:B------:R-:W-:Y:S01]  /*5e10*/  R2UR UR11, R19 ;  /* 0x00000000130b72ca */ /* 0x000fe200000e0000 */
[----:B------:R-:W-:Y:S01]  /*5e20*/  UIADD3 UR22, UP1, UR20, 0x1f0, URZ ;  /* 0x000001f014167890 */ /* 0x000fe2000ff3e03f */
[----:B------:R-:W-:Y:S01]  /*5e30*/  R2UR UR8, R15 ;  /* 0x000000000f0872ca */ /* 0x000fe200000e0000 */
[----:B------:R-:W-:Y:S01]  /*5e40*/  UIADD3.X UR5, URZ, UR21, URZ, UP0, !UPT ;  /* 0x000000153f057290 */ /* 0x000fe200087fe43f */
[C---:B------:R-:W-:Y:S01]  /*5e50*/  R2UR UR10, R21.reuse ;  /* 0x00000000150a72ca */ /* 0x040fe200000e0000 */
[----:B------:R-:W-:Y:S01]  /*5e60*/  VIADD R6, R6, 0x1 ;  /* 0x0000000106067836 */ /* 0x000fe20000000000 */
[----:B------:R-:W-:Y:S01]  /*5e70*/  R2UR UR12, R8 ;  /* 0x00000000080c72ca */ /* 0x000fe200000e0000 */
[----:B------:R-:W-:Y:S01]  /*5e80*/  UIADD3.X UR23, URZ, UR21, URZ, UP1, !UPT ;  /* 0x000000153f177290 */ /* 0x000fe20008ffe43f */
[----:B------:R-:W-:Y:S01]  /*5e90*/  R2UR UR18, R20 ;  /* 0x00000000141272ca */ /* 0x000fe200000e0000 */
[----:B------:R-:W-:Y:S01]  /*5ea0*/  UMOV UR6, 0x0 ;  /* 0x0000000000067882 */ /* 0x000fe20000000000 */
[----:B------:R-:W-:Y:S01]  /*5eb0*/  ISETP.GT.AND P3, PT, R4, 0x1, PT ;  /* 0x000000010400780c */ /* 0x000fe20003f64270 */
[----:B------:R-:W-:Y:S01]  /*5ec0*/  UMOV UR7, 0x10000000 ;  /* 0x1000000000077882 */ /* 0x000fe20000000000 */
[----:B------:R-:W-:Y:S01]  /*5ed0*/  ISETP.NE.AND P1, PT, R6, 0x5, PT ;  /* 0x000000050600780c */ /* 0x000fe20003f25270 */
[----:B------:R-:W-:-:S02]  /*5ee0*/  VIADD R21, R21, 0x20 ;  /* 0x0000002015157836 */ /* 0x000fc40000000000 */
[----:B------:R-:W-:Y:S01]  /*5ef0*/  UIADD3 UR13, UR8, 0x100, URZ ;  /* 0x00000100080d7890 */ /* 0x000fe2000fffe03f */
[----:B------:R-:W-:Y:S01]  /*5f00*/  SEL R14, RZ, 0x1, P1 ;  /* 0x00000001ff0e7807 */ /* 0x000fe20000800000 */
[----:B------:R-:W-:Y:S01]  /*5f10*/  UIADD3 UR14, UR8, 0x5100, URZ ;  /* 0x00005100080e7890 */ /* 0x000fe2000fffe03f */
[----:B------:R-:W-:Y:S02]  /*5f20*/  SEL R6, R6, RZ, P1 ;  /* 0x000000ff06067207 */ /* 0x000fe40000800000 */
[----:B------:R-:W-:Y:S02]  /*5f30*/  LOP3.LUT R5, R5, R14, RZ, 0x3c, !PT ;  /* 0x0000000e05057212 */ /* 0x000fe400078e3cff */
[----:B------:R-:W-:Y:S02]  /*5f40*/  UMOV UR8, UR13 ;  /* 0x0000000d00087c82 */ /* 0x000fe40008000000 */
[----:B------:R0:W-:Y:S02]  /*5f50*/  UTMALDG.3D [UR8], [UR4], desc[UR6] ;  /* 0x00000608040075b4 */ /* 0x0001e40008011000 */
[----:B0-----:R-:W-:Y:S01]  /*5f60*/  UMOV UR8, UR14 ;  /* 0x0000000e00087c82 */ /* 0x001fe20008000000 */
[----:B------:R-:W-:-:S02]  /*5f70*/  UMOV UR11, UR18 ;  /* 0x00000012000b7c82 */ /* 0x000fc40008000000 */
[----:B------:R0:W-:Y:S02]  /*5f80*/  UTMALDG.3D [UR8], [UR22], desc[UR6] ;  /* 0x00000608160075b4 */ /* 0x0001e40008011000 */
[----:B0-----:R-:W-:Y:S05]  /*5f90*/  @P3 BRA `(.L_x_173) ;  /* 0xfffffffc00503947 */ /* 0x001fea000383ffff */
.L_x_169:
[----:B------:R-:W-:Y:S05]  /*5fa0*/  BSYNC B1 ;  /* 0x0000000000017941 */ /* 0x000fea0003800000 */
.L_x_168:
[----:B------:R-:W-:Y:S01]  /*5fb0*/  LOP3.LUT P3, RZ, R13, 0xff, RZ, 0xc0, !PT ;  /* 0x000000ff0dff7812 */ /* 0x000fe2000786c0ff */
[----:B------:R-:W-:Y:S01]  /*5fc0*/  IMAD.IADD R12, R3, 0x1, R12 ;  /* 0x00000001030c7824 */ /* 0x000fe200078e020c */
[----:B------:R-:W-:Y:S01]  /*5fd0*/  IADD3 R16, P4, R16, UR36, RZ ;  /* 0x0000002410107c10 */ /* 0x000fe2000ff9e0ff */
[----:B------:R-:W-:Y:S01]  /*5fe0*/  ULDC.64 UR4, c[0x0][0x650] ;  /* 0x0001940000047ab9 */ /* 0x000fe20000000a00 */
[----:B------:R-:W-:Y:S01]  /*5ff0*/  BSSY B1, `(.L_x_174) ;  /* 0x000006a000017945 */ /* 0x000fe20003800000 */
[----:B------:R-:W-:Y:S01]  /*6000*/  IMAD.MOV.U32 R19, RZ, RZ, -0x1 ;  /* 0xffffffffff137424 */ /* 0x000fe200078e00ff */
[----:B------:R-:W-:Y:S01]  /*6010*/  ISETP.GT.U32.AND P1, PT, R12, 0x4, PT ;  /* 0x000000040c00780c */ /* 0x000fe20003f24070 */
[----:B------:R-:W-:Y:S01]  /*6020*/  IMAD.MOV.U32 R20, RZ, RZ, -0x1 ;  /* 0xffffffffff147424 */ /* 0x000fe200078e00ff */
[----:B------:R-:W-:Y:S01]  /*6030*/  IADD3.X R17, R17, UR42, RZ, P4, !PT ;  /* 0x0000002a11117c10 */ /* 0x000fe2000a7fe4ff */
[----:B------:R-:W-:Y:S01]  /*6040*/  IMAD.MOV.U32 R8, RZ, RZ, -0x1 ;  /* 0xffffffffff087424 */ /* 0x000fe200078e00ff */
[----:B------:R-:W-:-:S02]  /*6050*/  ISETP.LT.U32.AND P1, PT, R3, 0x5, P1 ;  /* 0x000000050300780c */ /* 0x000fc40000f21070 */
[----:B------:R-:W-:Y:S01]  /*6060*/  PRMT R13, RZ, 0x7610, R13 ;  /* 0x00007610ff0d7816 */ /* 0x000fe2000000000d */
[----:B------:R-:W0:Y:S01]  /*6070*/  @P3 S2R R5, SR_CgaCtaId ;  /* 0x0000000000053919 */ /* 0x000e220000008800 */
[----:B------:R-:W-:-:S04]  /*6080*/  @P3 MOV R4, 0x400 ;  /* 0x0000040000043802 */ /* 0x000fc80000000f00 */
[----:B0-----:R-:W-:Y:S01]  /*6090*/  @P3 LEA R6, R5, R4, 0x18 ;  /* 0x0000000405063211 */ /* 0x001fe200078ec0ff */
[----:B------:R-:W-:-:S03]  /*60a0*/  IMAD.WIDE.U32 R4, R12, -0x33333333, RZ ;  /* 0xcccccccd0c047825 */ /* 0x000fc600078e00ff */
[----:B------:R0:W-:Y:S01]  /*60b0*/  @P3 SYNCS.ARRIVE.TRANS64.A1T0 RZ, [R6+URZ+0x68], RZ ;  /* 0x000068ff06ff39a7 */ /* 0x0001e2000810003f */
[----:B------:R-:W-:Y:S02]  /*60c0*/  ISETP.GE.U32.AND P3, PT, R3, 0x5, PT ;  /* 0x000000050300780c */ /* 0x000fe40003f66070 */
[----:B------:R-:W-:Y:S02]  /*60d0*/  SHF.R.U32.HI R7, RZ, 0x2, R5 ;  /* 0x00000002ff077819 */ /* 0x000fe40000011605 */
[----:B------:R-:W-:Y:S02]  /*60e0*/  SEL R5, RZ, 0x1, !P1 ;  /* 0x00000001ff057807 */ /* 0x000fe40004800000 */
[----:B------:R-:W-:Y:S01]  /*60f0*/  ISETP.GE.U32.AND P1, PT, R16, UR4, PT ;  /* 0x0000000410007c0c */ /* 0x000fe2000bf26070 */
[----:B------:R-:W-:Y:S01]  /*6100*/  IMAD R12, R7, -0x5, R12 ;  /* 0xfffffffb070c7824 */ /* 0x000fe200078e020c */
[----:B------:R-:W-:Y:S02]  /*6110*/  LOP3.LUT R0, R0, R5, RZ, 0x3c, !PT ;  /* 0x0000000500007212 */ /* 0x000fe400078e3cff */
[----:B------:R-:W-:-:S02]  /*6120*/  ISETP.GE.U32.AND.EX P1, PT, R17, UR5, PT, P1 ;  /* 0x0000000511007c0c */ /* 0x000fc4000bf26110 */
[----:B------:R-:W-:Y:S02]  /*6130*/  PRMT R4, RZ, 0x7610, R4 ;  /* 0x00007610ff047816 */ /* 0x000fe40000000004 */
[----:B------:R-:W-:-:S09]  /*6140*/  @P3 LOP3.LUT R0, R0, 0x1, R7, 0x78, !PT ;  /* 0x0000000100003812 */ /* 0x000fd200078e7807 */
[----:B0-----:R-:W-:Y:S05]  /*6150*/  @P1 BRA `(.L_x_175) ;  /* 0x00000004004c1947 */ /* 0x001fea0003800000 */
[----:B------:R-:W-:Y:S01]  /*6160*/  ULDC.64 UR4, c[0x0][0x628] ;  /* 0x00018a0000047ab9 */ /* 0x000fe20000000a00 */
[----:B------:R-:W0:Y:S01]  /*6170*/  S2R R15, SR_CTAID.X ;  /* 0x00000000000f7919 */ /* 0x000e220000002500 */
[----:B------:R-:W-:Y:S01]  /*6180*/  ISETP.NE.U32.AND P1, PT, RZ, UR4, PT ;  /* 0x00000004ff007c0c */ /* 0x000fe2000bf25070 */
[----:B------:R-:W-:Y:S01]  /*6190*/  ULDC UR7, c[0x0][0x630] ;  /* 0x00018c0000077ab9 */ /* 0x000fe20000000800 */
[----:B------:R-:W-:Y:S01]  /*61a0*/  IMAD.MOV.U32 R4, RZ, RZ, R16 ;  /* 0x000000ffff047224 */ /* 0x000fe200078e0010 */
[----:B------:R-:W1:Y:S01]  /*61b0*/  S2R R14, SR_CTAID.Y ;  /* 0x00000000000e7919 */ /* 0x000e620000002600 */
[----:B------:R-:W-:Y:S01]  /*61c0*/  ISETP.NE.AND.EX P1, PT, RZ, UR5, PT, P1 ;  /* 0x00000005ff007c0c */ /* 0x000fe2000bf25310 */
[----:B------:R-:W-:-:S12]  /*61d0*/  IMAD.MOV.U32 R5, RZ, RZ, R17 ;  /* 0x000000ffff057224 */ /* 0x000fd800078e0011 */
[----:B------:R-:W-:Y:S05]  /*61e0*/  @!P1 BRA `(.L_x_176) ;  /* 0x0000000000289947 */ /* 0x000fea0003800000 */
[----:B------:R-:W-:Y:S02]  /*61f0*/  ULDC UR6, c[0x0][0x634] ;  /* 0x00018d0000067ab9 */ /* 0x000fe40000000800 */
[----:B------:R-:W-:-:S05]  /*6200*/  IADD3 R9, P1, R16, UR6, RZ ;  /* 0x0000000610097c10 */ /* 0x000fca000ff3e0ff */
[----:B------:R-:W-:-:S04]  /*6210*/  IMAD.X R19, RZ, RZ, R17, P1 ;  /* 0x000000ffff137224 */ /* 0x000fc800008e0611 */
[----:B------:R-:W-:-:S04]  /*6220*/  IMAD.WIDE.U32 R6, R19, UR4, RZ ;  /* 0x0000000413067c25 */ /* 0x000fc8000f8e00ff */
[----:B------:R-:W-:-:S04]  /*6230*/  IMAD.WIDE.U32 R6, P1, R9, UR5, R6 ;  /* 0x0000000509067c25 */ /* 0x000fc8000f820006 */
[----:B------:R-:W-:-:S04]  /*6240*/  IMAD.WIDE.U32 R8, R9, UR4, RZ ;  /* 0x0000000409087c25 */ /* 0x000fc8000f8e00ff */
[----:B------:R-:W-:Y:S01]  /*6250*/  IMAD.X R5, RZ, RZ, RZ, P1 ;  /* 0x000000ffff057224 */ /* 0x000fe200008e06ff */
[----:B------:R-:W-:Y:S01]  /*6260*/  IADD3 RZ, P1, R9, R6, RZ ;  /* 0x0000000609ff7210 */ /* 0x000fe20007f3e0ff */
[----:B------:R-:W-:-:S04]  /*6270*/  IMAD.MOV.U32 R4, RZ, RZ, R7 ;  /* 0x000000ffff047224 */ /* 0x000fc800078e0007 */
[----:B------:R-:W-:-:S08]  /*6280*/  IMAD.WIDE.U32.X R4, R19, UR5, R4, P1 ;  /* 0x0000000513047c25 */ /* 0x000fd000088e0404 */
.L_x_176:
[--C-:B------:R-:W-:Y:S01]  /*6290*/  SHF.R.U64 R8, R4, UR7, R5.reuse ;  /* 0x0000000704087c19 */ /* 0x100fe20008001205 */
[----:B------:R-:W-:Y:S01]  /*62a0*/  ULDC.64 UR4, c[0x0][0x620] ;  /* 0x0001880000047ab9 */ /* 0x000fe20000000a00 */
[----:B------:R-:W-:Y:S01]  /*62b0*/  SHF.R.U32.HI R4, RZ, UR7, R5 ;  /* 0x00000007ff047c19 */ /* 0x000fe20008011605 */
[----:B------:R-:W2:Y:S01]  /*62c0*/  LDC R24, c[0x0][0x144] ;  /* 0x00005100ff187b82 */ /* 0x000ea20000000800 */
[----:B------:R-:W-:Y:S01]  /*62d0*/  IADD3 R7, P1, RZ, -R8, RZ ;  /* 0x80000008ff077210 */ /* 0x000fe20007f3e0ff */
[----:B------:R-:W-:Y:S01]  /*62e0*/  ULDC.64 UR8, c[0x0][0x640] ;  /* 0x0001900000087ab9 */ /* 0x000fe20000000a00 */
[----:B0-----:R-:W-:Y:S01]  /*62f0*/  I2FP.F32.U32 R9, R15 ;  /* 0x0000000f00097245 */ /* 0x001fe20000201000 */
[----:B------:R-:W-:Y:S02]  /*6300*/  ULDC UR6, c[0x0][0x608] ;  /* 0x0001820000067ab9 */ /* 0x000fe40000000800 */
[----:B------:R-:W-:Y:S01]  /*6310*/  IMAD.X R4, RZ, RZ, ~R4, P1 ;  /* 0x000000ffff047224 */ /* 0x000fe200008e0e04 */
[----:B------:R-:W-:Y:S01]  /*6320*/  ISETP.NE.U32.AND P1, PT, RZ, UR8, PT ;  /* 0x00000008ff007c0c */ /* 0x000fe2000bf25070 */
[----:B------:R-:W0:Y:S02]  /*6330*/  LDC R21, c[0x0][0x148] ;  /* 0x00005200ff157b82 */ /* 0x000e240000000800 */
[----:B------:R-:W-:Y:S01]  /*6340*/  IMAD R6, R4, UR4, RZ ;  /* 0x0000000404067c24 */ /* 0x000fe2000f8e02ff */
[----:B------:R-:W-:Y:S01]  /*6350*/  ISETP.NE.AND.EX P1, PT, RZ, UR9, PT, P1 ;  /* 0x00000009ff007c0c */ /* 0x000fe2000bf25310 */
[----:B------:R-:W-:Y:S01]  /*6360*/  IMAD.WIDE.U32 R4, R7, UR4, R16 ;  /* 0x0000000407047c25 */ /* 0x000fe2000f8e0010 */
[----:B------:R-:W-:-:S03]  /*6370*/  ULDC UR4, c[0x0][0x150] ;  /* 0x0000540000047ab9 */ /* 0x000fc60000000800 */
[----:B------:R-:W-:Y:S02]  /*6380*/  IMAD R7, R7, UR5, R6 ;  /* 0x0000000507077c24 */ /* 0x000fe4000f8e0206 */
[----:B------:R-:W-:Y:S01]  /*6390*/  FMUL R6, R9, UR4 ;  /* 0x0000000409067c20 */ /* 0x000fe20008400000 */
[----:B------:R-:W-:Y:S01]  /*63a0*/  ULDC UR4, c[0x0][0x618] ;  /* 0x0001860000047ab9 */ /* 0x000fe20000000800 */
[----:B------:R-:W-:Y:S01]  /*63b0*/  ULDC UR5, c[0x0][0x154] ;  /* 0x0000550000057ab9 */ /* 0x000fe20000000800 */
[----:B------:R-:W-:-:S03]  /*63c0*/  IMAD.IADD R5, R5, 0x1, R7 ;  /* 0x0000000105057824 */ /* 0x000fc600078e0207 */
[----:B------:R-:W3:Y:S02]  /*63d0*/  F2I.U32.TRUNC.NTZ R6, R6 ;  /* 0x0000000600067305 */ /* 0x000ee4000020f000 */
[----:B------:R-:W-:Y:S02]  /*63e0*/  SHF.R.U64 R9, R4, UR4, R5 ;  /* 0x0000000404097c19 */ /* 0x000fe40008001205 */
[----:B-1----:R-:W-:-:S05]  /*63f0*/  I2FP.F32.U32 R4, R14 ;  /* 0x0000000e00047245 */ /* 0x002fca0000201000 */
[----:B------:R-:W-:Y:S01]  /*6400*/  FMUL R22, R4, UR5 ;  /* 0x0000000504167c20 */ /* 0x000fe20008400000 */
[----:B------:R-:W-:Y:S01]  /*6410*/  SHF.R.U32.HI R4, RZ, UR4, R5 ;  /* 0x00000004ff047c19 */ /* 0x000fe20008011605 */
[----:B------:R-:W-:-:S03]  /*6420*/  ULDC UR4, c[0x0][0x658] ;  /* 0x0001960000047ab9 */ /* 0x000fc60000000800 */
[--C-:B------:R-:W-:Y:S01]  /*6430*/  SHF.R.U64 R20, R9, UR6, R4.reuse ;  /* 0x0000000609147c19 */ /* 0x100fe20008001204 */
[----:B------:R-:W1:Y:S01]  /*6440*/  F2I.U32.TRUNC.NTZ R22, R22 ;  /* 0x0000001600167305 */ /* 0x000e62000020f000 */
[----:B------:R-:W-:Y:S01]  /*6450*/  SHF.R.U32.HI R5, RZ, UR6, R4 ;  /* 0x00000006ff057c19 */ /* 0x000fe20008011604 */
[----:B---3--:R-:W-:-:S03]  /*6460*/  IMAD.MOV R6, RZ, RZ, -R6 ;  /* 0x000000ffff067224 */ /* 0x008fc600078e0a06 */
[----:B------:R-:W-:Y:S01]  /*6470*/  SHF.R.U64 R19, R20, UR4, R5 ;  /* 0x0000000414137c19 */ /* 0x000fe20008001205 */
[----:B--2---:R-:W-:Y:S01]  /*6480*/  IMAD R15, R24, R6, R15 ;  /* 0x00000006180f7224 */ /* 0x004fe200078e020f */
[----:B------:R-:W-:-:S03]  /*6490*/  SHF.R.U32.HI R23, RZ, UR4, R5 ;  /* 0x00000004ff177c19 */ /* 0x000fc60008011605 */
[----:B------:R-:W-:Y:S02]  /*64a0*/  IMAD.MOV.U32 R4, RZ, RZ, R19 ;  /* 0x000000ffff047224 */ /* 0x000fe400078e0013 */
[----:B------:R-:W-:Y:S01]  /*64b0*/  IMAD.MOV.U32 R5, RZ, RZ, R23 ;  /* 0x000000ffff057224 */ /* 0x000fe200078e0017 */
[----:B-1----:R-:W-:Y:S06]  /*64c0*/  @!P1 BRA `(.L_x_177) ;  /* 0x0000000000289947 */ /* 0x002fec0003800000 */
[----:B------:R-:W-:Y:S02]  /*64d0*/  ULDC UR4, c[0x0][0x64c] ;  /* 0x0001930000047ab9 */ /* 0x000fe40000000800 */
[----:B------:R-:W-:-:S05]  /*64e0*/  IADD3 R5, P1, R19, UR4, RZ ;  /* 0x0000000413057c10 */ /* 0x000fca000ff3e0ff */
[----:B------:R-:W-:-:S04]  /*64f0*/  IMAD.X R23, RZ, RZ, R23, P1 ;  /* 0x000000ffff177224 */ /* 0x000fc800008e0617 */
[----:B------:R-:W-:-:S04]  /*6500*/  IMAD.WIDE.U32 R6, R23, UR8, RZ ;  /* 0x0000000817067c25 */ /* 0x000fc8000f8e00ff */
[----:B------:R-:W-:-:S04]  /*6510*/  IMAD.WIDE.U32 R6, P1, R5, UR9, R6 ;  /* 0x0000000905067c25 */ /* 0x000fc8000f820006 */
[----:B------:R-:W-:-:S04]  /*6520*/  IMAD.WIDE.U32 R4, R5, UR8, RZ ;  /* 0x0000000805047c25 */ /* 0x000fc8000f8e00ff */
[----:B------:R-:W-:Y:S01]  /*6530*/  IMAD.MOV.U32 R4, RZ, RZ, R7 ;  /* 0x000000ffff047224 */ /* 0x000fe200078e0007 */
[----:B------:R-:W-:Y:S01]  /*6540*/  IADD3 RZ, P3, R5, R6, RZ ;  /* 0x0000000605ff7210 */ /* 0x000fe20007f7e0ff */
[----:B------:R-:W-:-:S04]  /*6550*/  IMAD.X R5, RZ, RZ, RZ, P1 ;  /* 0x000000ffff057224 */ /* 0x000fc800008e06ff */
[----:B------:R-:W-:-:S08]  /*6560*/  IMAD.WIDE.U32.X R4, R23, UR9, R4, P3 ;  /* 0x0000000917047c25 */ /* 0x000fd000098e0404 */
.L_x_177:
[----:B------:R-:W-:Y:S01]  /*6570*/  ISETP.NE.AND P1, PT, R2, 0x1, PT ;  /* 0x000000010200780c */ /* 0x000fe20003f25270 */
[----:B------:R-:W-:Y:S01]  /*6580*/  ULDC UR4, c[0x0][0x648] ;  /* 0x0001920000047ab9 */ /* 0x000fe20000000800 */
[----:B------:R-:W-:Y:S01]  /*6590*/  LOP3.LUT R20, R20, UR16, RZ, 0xc0, !PT ;  /* 0x0000001014147c12 */ /* 0x000fe2000f8ec0ff */
[----:B------:R-:W-:Y:S01]  /*65a0*/  IMAD.MOV R22, RZ, RZ, -R22 ;  /* 0x000000ffff167224 */ /* 0x000fe200078e0a16 */
[----:B------:R-:W-:Y:S01]  /*65b0*/  SHF.R.U64 R5, R4, UR4, R5 ;  /* 0x0000000404057c19 */ /* 0x000fe20008001205 */
[----:B------:R-:W-:Y:S01]  /*65c0*/  ULDC UR4, c[0x0][0x638] ;  /* 0x00018e0000047ab9 */ /* 0x000fe20000000800 */
[----:B------:R-:W-:Y:S01]  /*65d0*/  LOP3.LUT R6, R9, UR15, RZ, 0xc0, !PT ;  /* 0x0000000f09067c12 */ /* 0x000fe2000f8ec0ff */
[----:B------:R-:W-:Y:S02]  /*65e0*/  ULDC UR5, c[0x0][0x610] ;  /* 0x0001840000057ab9 */ /* 0x000fe40000000800 */
[----:B------:R-:W-:Y:S02]  /*65f0*/  IMAD.MOV R4, RZ, RZ, -R5 ;  /* 0x000000ffff047224 */ /* 0x000fe400078e0a05 */
[----:B------:R-:W-:-:S02]  /*6600*/  IMAD R20, R5, UR17, R20 ;  /* 0x0000001105147c24 */ /* 0x000fc4000f8e0214 */
[----:B0-----:R-:W-:Y:S02]  /*6610*/  @P1 IMAD R15, R21, R22, R14 ;  /* 0x00000016150f1224 */ /* 0x001fe400078e020e */
[----:B------:R-:W-:Y:S01]  /*6620*/  IMAD R19, R4, UR4, R19 ;  /* 0x0000000404137c24 */ /* 0x000fe2000f8e0213 */
[----:B------:R-:W-:Y:S01]  /*6630*/  ULDC UR4, c[0x0][0x600] ;  /* 0x0001800000047ab9 */ /* 0x000fe20000000800 */
[----:B------:R-:W-:Y:S02]  /*6640*/  IMAD R15, R20, UR5, R15 ;  /* 0x00000005140f7c24 */ /* 0x000fe4000f8e020f */
[----:B------:R-:W-:Y:S02]  /*6650*/  IMAD R6, R19, UR4, R6 ;  /* 0x0000000413067c24 */ /* 0x000fe4000f8e0206 */
[----:B------:R-:W-:-:S03]  /*6660*/  IMAD.MOV.U32 R4, RZ, RZ, 0x1 ;  /* 0x00000001ff047424 */ /* 0x000fc600078e00ff */
[----:B------:R-:W-:Y:S02]  /*6670*/  SEL R20, R6, R15, !P1 ;  /* 0x0000000f06147207 */ /* 0x000fe40004800000 */
[----:B------:R-:W-:-:S07]  /*6680*/  SEL R19, R15, R6, !P1 ;  /* 0x000000060f137207 */ /* 0x000fce0004800000 */
.L_x_175:
[----:B------:R-:W-:Y:S05]  /*6690*/  BSYNC B1 ;  /* 0x0000000000017941 */ /* 0x000fea0003800000 */
.L_x_174:
[----:B------:R-:W-:-:S13]  /*66a0*/  LOP3.LUT P1, RZ, R4, 0xff, RZ, 0xc0, !PT ;  /* 0x000000ff04ff7812 */ /* 0x000fda000782c0ff */
[----:B------:R-:W-:Y:S05]  /*66b0*/  @P1 BRA `(.L_x_178) ;  /* 0xfffffff400541947 */ /* 0x000fea000383ffff */
[----:B------:R-:W-:Y:S05]  /*66c0*/  BSYNC B0 ;  /* 0x0000000000007941 */ /* 0x000fea0003800000 */
.L_x_166:
[----:B------:R-:W-:-:S03]  /*66d0*/  UMOV UR4, 0xffffffff ;  /* 0xffffffff00047882 */ /* 0x000fc60000000000 */
[----:B------:R-:W-:Y:S05]  /*66e0*/  BRA.DIV UR4, `(.L_x_179) ;  /* 0x0000000604387947 */ /* 0x000fea000b800000 */
[----:B------:R-:W-:-:S13]  /*66f0*/  ELECT P6, URZ, PT ;  /* 0x00000000003f782f */ /* 0x000fda00038c0000 */
.L_x_194:
[----:B------:R-:W-:Y:S04]  /*6700*/  BSSY B0, `(.L_x_180) ;  /* 0x0000034000007945 */ /* 0x000fe80003800000 */
[----:B------:R-:W-:Y:S05]  /*6710*/  @!P6 BRA `(.L_x_181) ;  /* 0x0000000000c8e947 */ /* 0x000fea0003800000 */
[----:B------:R-:W-:-:S04]  /*6720*/  LOP3.LUT R18, R18, 0x2, RZ, 0xfc, !PT ;  /* 0x0000000212127812 */ /* 0x000fc800078efcff */
[----:B------:R-:W-:-:S13]  /*6730*/  ISETP.NE.AND P0, PT, R18, 0x3, PT ;  /* 0x000000031200780c */ /* 0x000fda0003f05270 */
[----:B------:R-:W-:Y:S05]  /*6740*/  @!P0 BRA `(.L_x_182) ;  /* 0x0000000000048947 */ /* 0x000fea0003800000 */
[----:B------:R-:W-:Y:S01]  /*6750*/  BPT.TRAP 0x1 ;  /* 0x000000040000795c */ /* 0x000fe20000300000 */
.L_x_182:
[----:B------:R-:W0:Y:S01]  /*6760*/  S2R R3, SR_CgaCtaId ;  /* 0x0000000000037919 */ /* 0x000e220000008800 */
[----:B------:R-:W-:-:S04]  /*6770*/  MOV R2, 0x400 ;  /* 0x0000040000027802 */ /* 0x000fc80000000f00 */
[----:B0-----:R-:W-:Y:S02]  /*6780*/  LEA R3, R3, R2, 0x18 ;  /* 0x0000000203037211 */ /* 0x001fe400078ec0ff */
[----:B------:R-:W-:-:S03]  /*6790*/  SHF.L.U32 R2, R0, 0x1f, RZ ;  /* 0x0000001f00027819 */ /* 0x000fc600000006ff */
[----:B------:R-:W-:-:S04]  /*67a0*/  VIADD R3, R3, 0x28 ;  /* 0x0000002803037836 */ /* 0x000fc80000000000 */
[C---:B------:R-:W-:Y:S02]  /*67b0*/  IMAD R7, R12.reuse, 0x8, R3 ;  /* 0x000000080c077824 */ /* 0x040fe400078e0203 */
[----:B------:R-:W-:Y:S02]  /*67c0*/  VIADD R12, R12, 0x1 ;  /* 0x000000010c0c7836 */ /* 0x000fe40000000000 */
[----:B------:R-:W0:Y:S03]  /*67d0*/  SYNCS.PHASECHK.TRANS64.TRYWAIT P0, [R7+URZ], R2 ;  /* 0x00000002070075a7 */ /* 0x000e26000800017f */
[----:B------:R-:W-:-:S04]  /*67e0*/  ISETP.NE.AND P1, PT, R12, 0x5, PT ;  /* 0x000000050c00780c */ /* 0x000fc80003f25270 */
[----:B------:R-:W-:Y:S02]  /*67f0*/  SEL R5, RZ, 0x1, P1 ;  /* 0x00000001ff057807 */ /* 0x000fe40000800000 */
[----:B------:R-:W-:Y:S02]  /*6800*/  SEL R12, R12, RZ, P1 ;  /* 0x000000ff0c0c7207 */ /* 0x000fe40000800000 */
[----:B------:R-:W-:-:S03]  /*6810*/  LOP3.LUT R5, R0, R5, RZ, 0x3c, !PT ;  /* 0x0000000500057212 */ /* 0x000fc600078e3cff */
[----:B------:R-:W-:Y:S01]  /*6820*/  IMAD R9, R12, 0x8, R3 ;  /* 0x000000080c097824 */ /* 0x000fe200078e0203 */
[----:B------:R-:W-:Y:S01]  /*6830*/  SHF.L.U32 R4, R5, 0x1f, RZ ;  /* 0x0000001f05047819 */ /* 0x000fe200000006ff */
[----:B0-----:R-:W-:Y:S06]  /*6840*/  @!P0 BRA `(.L_x_183) ;  /* 0x0000000400008947 */ /* 0x001fec0003800000 */
.L_x_195:
[----:B------:R-:W1:Y:S01]  /*6850*/  SYNCS.PHASECHK.TRANS64.TRYWAIT P0, [R9+URZ], R4 ;  /* 0x00000004090075a7 */ /* 0x000e62000800017f */
[----:B------:R-:W-:-:S05]  /*6860*/  VIADD R0, R12, 0x1 ;  /* 0x000000010c007836 */ /* 0x000fca0000000000 */
[----:B------:R-:W-:-:S04]  /*6870*/  ISETP.NE.AND P1, PT, R0, 0x5, PT ;  /* 0x000000050000780c */ /* 0x000fc80003f25270 */
[----:B0-----:R-:W-:Y:S02]  /*6880*/  SEL R2, RZ, 0x1, P1 ;  /* 0x00000001ff027807 */ /* 0x001fe40000800000 */
[----:B------:R-:W-:Y:S02]  /*6890*/  SEL R0, R0, RZ, P1 ;  /* 0x000000ff00007207 */ /* 0x000fe40000800000 */
[----:B------:R-:W-:-:S03]  /*68a0*/  LOP3.LUT R7, R5, R2, RZ, 0x3c, !PT ;  /* 0x0000000205077212 */ /* 0x000fc600078e3cff */
[----:B------:R-:W-:Y:S01]  /*68b0*/  IMAD R6, R0, 0x8, R3 ;  /* 0x0000000800067824 */ /* 0x000fe200078e0203 */
[----:B------:R-:W-:Y:S01]  /*68c0*/  SHF.L.U32 R5, R7, 0x1f, RZ ;  /* 0x0000001f07057819 */ /* 0x000fe200000006ff */
[----:B-1----:R-:W-:Y:S06]  /*68d0*/  @!P0 BRA `(.L_x_184) ;  /* 0x0000000000f08947 */ /* 0x002fec0003800000 */
.L_x_196:
[----:B------:R-:W1:Y:S01]  /*68e0*/  SYNCS.PHASECHK.TRANS64.TRYWAIT P0, [R6+URZ], R5 ;  /* 0x00000005060075a7 */ /* 0x000e62000800017f */
[----:B------:R-:W-:-:S05]  /*68f0*/  VIADD R0, R0, 0x1 ;  /* 0x0000000100007836 */ /* 0x000fca0000000000 */
[----:B------:R-:W-:-:S04]  /*6900*/  ISETP.NE.AND P1, PT, R0, 0x5, PT ;  /* 0x000000050000780c */ /* 0x000fc80003f25270 */
[----:B------:R-:W-:Y:S02]  /*6910*/  SEL R2, RZ, 0x1, P1 ;  /* 0x00000001ff027807 */ /* 0x000fe40000800000 */
[----:B------:R-:W-:Y:S02]  /*6920*/  SEL R0, R0, RZ, P1 ;  /* 0x000000ff00007207 */ /* 0x000fe40000800000 */
[----:B------:R-:W-:-:S03]  /*6930*/  LOP3.LUT R7, R7, R2, RZ, 0x3c, !PT ;  /* 0x0000000207077212 */ /* 0x000fc600078e3cff */
[----:B0-----:R-:W-:Y:S01]  /*6940*/  IMAD R9, R0, 0x8, R3 ;  /* 0x0000000800097824 */ /* 0x001fe200078e0203 */
[----:B------:R-:W-:Y:S01]  /*6950*/  SHF.L.U32 R4, R7, 0x1f, RZ ;  /* 0x0000001f07047819 */ /* 0x000fe200000006ff */
[----:B-1----:R-:W-:Y:S06]  /*6960*/  @!P0 BRA `(.L_x_185) ;  /* 0x0000000000e08947 */ /* 0x002fec0003800000 */
.L_x_197:
[----:B------:R-:W1:Y:S01]  /*6970*/  SYNCS.PHASECHK.TRANS64.TRYWAIT P0, [R9+URZ], R4 ;  /* 0x00000004090075a7 */ /* 0x000e62000800017f */
[----:B------:R-:W-:-:S05]  /*6980*/  VIADD R0, R0, 0x1 ;  /* 0x0000000100007836 */ /* 0x000fca0000000000 */
[----:B------:R-:W-:-:S04]  /*6990*/  ISETP.NE.AND P1, PT, R0, 0x5, PT ;  /* 0x000000050000780c */ /* 0x000fc80003f25270 */
[----:B------:R-:W-:Y:S02]  /*69a0*/  SEL R2, RZ, 0x1, P1 ;  /* 0x00000001ff027807 */ /* 0x000fe40000800000 */
[----:B------:R-:W-:Y:S02]  /*69b0*/  SEL R0, R0, RZ, P1 ;  /* 0x000000ff00007207 */ /* 0x000fe40000800000 */
[----:B------:R-:W-:Y:S01]  /*69c0*/  LOP3.LUT R2, R7, R2, RZ, 0x3c, !PT ;  /* 0x0000000207027212 */ /* 0x000fe200078e3cff */
[----:B-1----:R-:W-:Y:S06]  /*69d0*/  @!P0 BRA `(.L_x_186) ;  /* 0x0000000000d88947 */ /* 0x002fec0003800000 */
.L_x_198:
[----:B------:R-:W-:Y:S01]  /*69e0*/  IMAD R3, R0, 0x8, R3 ;  /* 0x0000000800037824 */ /* 0x000fe200078e0203 */
[----:B------:R-:W-:-:S07]  /*69f0*/  SHF.L.U32 R0, R2, 0x1f, RZ ;  /* 0x0000001f02007819 */ /* 0x000fce00000006ff */
.L_x_187:
[----:B--2---:R2:W3:Y:S02]  /*6a00*/  SYNCS.PHASECHK.TRANS64.TRYWAIT P0, [R3+URZ], R0 ;  /* 0x00000000030075a7 */ /* 0x0044e4000800017f */
[----:B---3--:R-:W-:Y:S05]  /*6a10*/  @!P0 NANOSLEEP.SYNCS 0x989680 ;  /* 0x009896800000895d */ /* 0x008fea0003900000 */
[----:B------:R-:W3:Y:S02]  /*6a20*/  @!P0 SYNCS.PHASECHK.TRANS64 P0, [R3+URZ], R0 ;  /* 0x00000000030085a7 */ /* 0x000ee4000800007f */
[----:B---3--:R-:W-:Y:S05]  /*6a30*/  @!P0 BRA `(.L_x_187) ;  /* 0xfffffffc00f08947 */ /* 0x008fea000383ffff */
.L_x_181:
[----:B------:R-:W-:Y:S05]  /*6a40*/  BSYNC B0 ;  /* 0x0000000000007941 */ /* 0x000fea0003800000 */
.L_x_180:
[----:B------:R-:W-:Y:S05]  /*6a50*/  EXIT ;  /* 0x000000000000794d */ /* 0x000fea0003800000 */
.L_x_17:
[----:B-1----:R1:W2:Y:S02]  /*6a60*/  SYNCS.PHASECHK.TRANS64.TRYWAIT P1, [R3+URZ], R0 ;  /* 0x00000000030075a7 */ /* 0x0022a4000802017f */
[----:B--2---:R-:W-:Y:S05]  /*6a70*/  @!P1 NANOSLEEP.SYNCS 0x989680 ;  /* 0x009896800000995d */ /* 0x004fea0003900000 */
[----:B------:R-:W2:Y:S02]  /*6a80*/  @!P1 SYNCS.PHASECHK.TRANS64 P1, [R3+URZ], R0 ;  /* 0x00000000030095a7 */ /* 0x000ea4000802007f */
[----:B--2---:R-:W-:Y:S05]  /*6a90*/  @!P1 BRA `(.L_x_17) ;  /* 0xfffffffc00f09947 */ /* 0x004fea000383ffff */
[----:B------:R-:W-:Y:S05]  /*6aa0*/  BRA `(.L_x_16) ;  /* 0xffffffa800847947 */ /* 0x000fea000383ffff */
.L_x_22:
[----:B-1----:R1:W2:Y:S02]  /*6ab0*/  SYNCS.PHASECHK.TRANS64.TRYWAIT P1, [R5+URZ], R4 ;  /* 0x00000004050075a7 */ /* 0x0022a4000802017f */
[----:B--2---:R-:W-:Y:S05]  /*6ac0*/  @!P1 NANOSLEEP.SYNCS 0x989680 ;  /* 0x009896800000995d */ /* 0x004fea0003900000 */
[----:B------:R-:W2:Y:S02]  /*6ad0*/  @!P1 SYNCS.PHASECHK.TRANS64 P1, [R5+URZ], R4 ;  /* 0x00000004050095a7 */ /* 0x000ea4000802007f */
[----:B--2---:R-:W-:Y:S05]  /*6ae0*/  @!P1 BRA `(.L_x_22) ;  /* 0xfffffffc00f09947 */ /* 0x004fea000383ffff */
[----:B------:R-:W-:Y:S05]  /*6af0*/  BRA `(.L_x_21) ;  /* 0xffffffac00047947 */ /* 0x000fea000383ffff */
.L_x_167:
[----:B------:R-:W-:Y:S01]  /*6b00*/  BSSY B1, `(.L_x_188) ;  /* 0x0000006000017945 */ /* 0x000fe20003800000 */
[----:B------:R-:W-:-:S07]  /*6b10*/  IMAD.MOV.U32 R15, RZ, RZ, -0x1 ;  /* 0xffffffffff0f7424 */ /* 0x000fce00078e00ff */
[----:B------:R-:W-:Y:S05]  /*6b20*/  WARPSYNC.COLLECTIVE R15, `(.L_x_189) ;  /* 0x000000000f0c7348 */ /* 0x000fea0003c00000 */
[----:B------:R-:W-:Y:S02]  /*6b30*/  ELECT P6, UR62, PT ;  /* 0x00000000003e782f */ /* 0x000fe400038c0000 */
[----:B------:R-:W-:Y:S01]  /*6b40*/  MOV R14, UR62 ;  /* 0x0000003e000e7c02 */ /* 0x000fe20008000f00 */
[----:B------:R-:W-:Y:S10]  /*6b50*/  ENDCOLLECTIVE ;  /* 0x000000000000791b */ /* 0x000ff40003800000 */
.L_x_189:
[----:B------:R-:W-:Y:S05]  /*6b60*/  BSYNC B1 ;  /* 0x0000000000017941 */ /* 0x000fea0003800000 */
.L_x_188:
[----:B------:R-:W-:Y:S05]  /*6b70*/  BRA `(.L_x_190) ;  /* 0xfffffff000307947 */ /* 0x000fea000383ffff */
.L_x_170:
[----:B0-----:R0:W1:Y:S02]  /*6b80*/  SYNCS.PHASECHK.TRANS64.TRYWAIT P1, [R14+URZ+0x28], R7 ;  /* 0x000028070e0075a7 */ /* 0x001064000802017f */
[----:B-1----:R-:W-:Y:S05]  /*6b90*/  @!P1 NANOSLEEP.SYNCS 0x989680 ;  /* 0x009896800000995d */ /* 0x002fea0003900000 */
[----:B------:R-:W1:Y:S02]  /*6ba0*/  @!P1 SYNCS.PHASECHK.TRANS64 P1, [R14+URZ+0x28], R7 ;  /* 0x000028070e0095a7 */ /* 0x000e64000802007f */
[----:B-1----:R-:W-:Y:S05]  /*6bb0*/  @!P1 BRA `(.L_x_170) ;  /* 0xfffffffc00f09947 */ /* 0x002fea000383ffff */
[----:B------:R-:W-:Y:S05]  /*6bc0*/  BRA `(.L_x_191) ;  /* 0xfffffff000647947 */ /* 0x000fea000383ffff */
.L_x_179:
[----:B------:R-:W-:Y:S01]  /*6bd0*/  BSSY B0, `(.L_x_192) ;  /* 0x0000006000007945 */ /* 0x000fe20003800000 */
[----:B------:R-:W-:-:S07]  /*6be0*/  IMAD.MOV.U32 R15, RZ, RZ, -0x1 ;  /* 0xffffffffff0f7424 */ /* 0x000fce00078e00ff */
[----:B------:R-:W-:Y:S05]  /*6bf0*/  WARPSYNC.COLLECTIVE R15, `(.L_x_193) ;  /* 0x000000000f0c7348 */ /* 0x000fea0003c00000 */
[----:B------:R-:W-:Y:S02]  /*6c00*/  ELECT P6, UR62, PT ;  /* 0x00000000003e782f */ /* 0x000fe400038c0000 */
[----:B------:R-:W-:Y:S01]  /*6c10*/  MOV R14, UR62 ;  /* 0x0000003e000e7c02 */ /* 0x000fe20008000f00 */
[----:B------:R-:W-:Y:S10]  /*6c20*/  ENDCOLLECTIVE ;  /* 0x000000000000791b */ /* 0x000ff40003800000 */
.L_x_193:
[----:B------:R-:W-:Y:S05]  /*6c30*/  BSYNC B0 ;  /* 0x0000000000007941 */ /* 0x000fea0003800000 */
.L_x_192:
[----:B------:R-:W-:Y:S05]  /*6c40*/  BRA `(.L_x_194) ;  /* 0xfffffff800ac7947 */ /* 0x000fea000383ffff */
.L_x_183:
[----:B0-----:R0:W1:Y:S02]  /*6c50*/  SYNCS.PHASECHK.TRANS64.TRYWAIT P0, [R7+URZ], R2 ;  /* 0x00000002070075a7 */ /* 0x001064000800017f */
[----:B-1----:R-:W-:Y:S05]  /*6c60*/  @!P0 NANOSLEEP.SYNCS 0x989680 ;  /* 0x009896800000895d */ /* 0x002fea0003900000 */
[----:B------:R-:W1:Y:S02]  /*6c70*/  @!P0 SYNCS.PHASECHK.TRANS64 P0, [R7+URZ], R2 ;  /* 0x00000002070085a7 */ /* 0x000e64000800007f */
[----:B-1----:R-:W-:Y:S05]  /*6c80*/  @!P0 BRA `(.L_x_183) ;  /* 0xfffffffc00f08947 */ /* 0x002fea000383ffff */
[----:B------:R-:W-:Y:S05]  /*6c90*/  BRA `(.L_x_195) ;  /* 0xfffffff800ec7947 */ /* 0x000fea000383ffff */
.L_x_184:
[----:B0-----:R0:W1:Y:S02]  /*6ca0*/  SYNCS.PHASECHK.TRANS64.TRYWAIT P0, [R9+URZ], R4 ;  /* 0x00000004090075a7 */ /* 0x001064000800017f */
[----:B-1----:R-:W-:Y:S05]  /*6cb0*/  @!P0 NANOSLEEP.SYNCS 0x989680 ;  /* 0x009896800000895d */ /* 0x002fea0003900000 */
[----:B------:R-:W1:Y:S02]  /*6cc0*/  @!P0 SYNCS.PHASECHK.TRANS64 P0, [R9+URZ], R4 ;  /* 0x00000004090085a7 */ /* 0x000e64000800007f */
[----:B-1----:R-:W-:Y:S05]  /*6cd0*/  @!P0 BRA `(.L_x_184) ;  /* 0xfffffffc00f08947 */ /* 0x002fea000383ffff */
[----:B------:R-:W-:Y:S05]  /*6ce0*/  BRA `(.L_x_196) ;  /* 0xfffffff800fc7947 */ /* 0x000fea000383ffff */
.L_x_185:
[----:B0-----:R0:W1:Y:S02]  /*6cf0*/  SYNCS.PHASECHK.TRANS64.TRYWAIT P0, [R6+URZ], R5 ;  /* 0x00000005060075a7 */ /* 0x001064000800017f */
[----:B-1----:R-:W-:Y:S05]  /*6d00*/  @!P0 NANOSLEEP.SYNCS 0x989680 ;  /* 0x009896800000895d */ /* 0x002fea0003900000 */
[----:B------:R-:W1:Y:S02]  /*6d10*/  @!P0 SYNCS.PHASECHK.TRANS64 P0, [R6+URZ], R5 ;  /* 0x00000005060085a7 */ /* 0x000e64000800007f */
[----:B-1----:R-:W-:Y:S05]  /*6d20*/  @!P0 BRA `(.L_x_185) ;  /* 0xfffffffc00f08947 */ /* 0x002fea000383ffff */
[----:B------:R-:W-:Y:S05]  /*6d30*/  BRA `(.L_x_197) ;  /* 0xfffffffc000c7947 */ /* 0x000fea000383ffff */
.L_x_186:
[----:B-1----:R1:W2:Y:S02]  /*6d40*/  SYNCS.PHASECHK.TRANS64.TRYWAIT P0, [R9+URZ], R4 ;  /* 0x00000004090075a7 */ /* 0x0022a4000800017f */
[----:B--2---:R-:W-:Y:S05]  /*6d50*/  @!P0 NANOSLEEP.SYNCS 0x989680 ;  /* 0x009896800000895d */ /* 0x004fea0003900000 */
[----:B------:R-:W2:Y:S02]  /*6d60*/  @!P0 SYNCS.PHASECHK.TRANS64 P0, [R9+URZ], R4 ;  /* 0x00000004090085a7 */ /* 0x000ea4000800007f */
[----:B--2---:R-:W-:Y:S05]  /*6d70*/  @!P0 BRA `(.L_x_186) ;  /* 0xfffffffc00f08947 */ /* 0x004fea000383ffff */
[----:B------:R-:W-:Y:S05]  /*6d80*/  BRA `(.L_x_198) ;  /* 0xfffffffc00147947 */ /* 0x000fea000383ffff */
.L_x_199:
[----:B------:R-:W-:-:S00]  /*6d90*/  BRA `(.L_x_199) ;  /* 0xfffffffc00fc7947 */ /* 0x000fc0000383ffff */
[----:B------:R-:W-:-:S00]  /*6da0*/  NOP ;  /* 0x0000000000007918 */ /* 0x000fc00000000000 */
        /* <DEDUP_REMOVED lines=13> */
.L_x_200:


//--------------------- .nv.global.init           --------------------------
	.section	.nv.global.init,"aw",@progbits
.nv.global.init:
	.type		$str$22,@object
	.size		$str$22,($str$23 - $str$22)
$str$22:
        /*0000*/ 	.byte	0x6b, 0x5f, 0x74, 0x69, 0x6c, 0x65, 0x5f, 0x63, 0x6f, 0x75, 0x6e, 0x74, 0x20, 0x3e, 0x3d, 0x20
        /*0010*/ 	.byte	0x31, 0x00
	.type		$str$23,@object
	.size		$str$23,(__unnamed_1 - $str$23)
$str$23:
        /*0012*/ 	.byte	0x2f, 0x74, 0x6d, 0x70, 0x2f, 0x63, 0x75, 0x74, 0x6c, 0x61, 0x73, 0x73, 0x5f, 0x73, 0x77, 0x65
        /*0022*/ 	.byte	0x65, 0x70, 0x5f, 0x73, 0x72, 0x63, 0x2f, 0x69, 0x6e, 0x63, 0x6c, 0x75, 0x64, 0x65, 0x2f, 0x63
        /*0032*/ 	.byte	0x75, 0x74, 0x6c, 0x61, 0x73, 0x73, 0x2f, 0x67, 0x65, 0x6d, 0x6d, 0x2f, 0x63, 0x6f, 0x6c, 0x6c
        /*0042*/ 	.byte	0x65, 0x63, 0x74, 0x69, 0x76, 0x65, 0x2f, 0x73, 0x6d, 0x39, 0x30, 0x5f, 0x6d, 0x6d, 0x61, 0x5f
        /*0052*/ 	.byte	0x74, 0x6d, 0x61, 0x5f, 0x67, 0x6d, 0x6d, 0x61, 0x5f, 0x73, 0x73, 0x5f, 0x77, 0x61, 0x72, 0x70
        /*0062*/ 	.byte	0x73, 0x70, 0x65, 0x63, 0x69, 0x61, 0x6c, 0x69, 0x7a, 0x65, 0x64, 0x2e, 0x68, 0x70, 0x70, 0x00
	.type		__unnamed_1,@object
	.size		__unnamed_1,(.L_0 - __unnamed_1)
__unnamed_1:
        /*0072*/ 	.byte	0x76, 0x6f, 0x69, 0x64, 0x20, 0x63, 0x75, 0x74, 0x6c, 0x61, 0x73, 0x73, 0x3a, 0x3a, 0x67, 0x65
        /* <DEDUP_REMOVED lines=171> */
        /*0b32*/ 	.byte	0x75, 0x74, 0x65, 0x3a, 0x3a, 0x69, 0x64, 0x65, 0x6e, 0x74, 0x69, 0x74, 0x79, 0x5d, 0x00
.L_0:


//--------------------- .nv.shared._ZN7cutlass13device_kernelINS_4gemm6kernel13GemmUniversalIN4cute5tupleIJiiiiEEENS1_10collective13CollectiveMmaINS1_34MainloopSm90TmaGmmaWarpSpecializedILi5ENS5_IJNS4_1CILi1EEESB_SB_EEENS1_35KernelTmaWarpSpecializedCooperativeEEENS5_IJNSA_ILi128EEESF_NSA_ILi32EEEEEEaNS5_IJlSB_lEEEaSI_NS4_8TiledMMAINS4_8MMA_AtomIJNS4_4SM904GMMA27MMA_64x128x32_S32S8S8_SS_TNEEEENS4_6LayoutINS5_IJNSA_ILi2EEESB_SB_EEENS5_IJSB_NSA_ILi0EEESS_EEEEENS5_IJNS4_10UnderscoreESV_SV_EEEEENS4_13SM90_TMA_LOADENS4_14ComposedLayoutINS4_7SwizzleILi1ELi4ELi3EEENS4_18smem_ptr_flag_bitsILi8EEENSP_INS5_IJNSA_ILi8EEESG_EEENS5_IJSG_SB_EEEEEEEvNS4_8identityESY_S18_vS19_EENS_8epilogue10collective6detail29Sm90TmaWarpSpecializedAdapterINS1C_15DefaultEpilogueIaSI_SI_NS1B_6thread17LinearCombinationIaLi1EiiLNS1G_9ScaleType4KindE0ELNS_15FloatRoundStyleE2EaEENS1_15EpilogueDefaultEEEEEvvEEEEvNT_6ParamsE --------------------------
	.section	.nv.shared._ZN7cutlass13device_kernelINS_4gemm6kernel13GemmUniversalIN4cute5tupleIJiiiiEEENS1_10collective13CollectiveMmaINS1_34MainloopSm90TmaGmmaWarpSpecializedILi5ENS5_IJNS4_1CILi1EEESB_SB_EEENS1_35KernelTmaWarpSpecializedCooperativeEEENS5_IJNSA_ILi128EEESF_NSA_ILi32EEEEEEaNS5_IJlSB_lEEEaSI_NS4_8TiledMMAINS4_8MMA_AtomIJNS4_4SM904GMMA27MMA_64x128x32_S32S8S8_SS_TNEEEENS4_6LayoutINS5_IJNSA_ILi2EEESB_SB_EEENS5_IJSB_NSA_ILi0EEESS_EEEEENS5_IJNS4_10UnderscoreESV_SV_EEEEENS4_13SM90_TMA_LOADENS4_14ComposedLayoutINS4_7SwizzleILi1ELi4ELi3EEENS4_18smem_ptr_flag_bitsILi8EEENSP_INS5_IJNSA_ILi8EEESG_EEENS5_IJSG_SB_EEEEEEEvNS4_8identityESY_S18_vS19_EENS_8epilogue10collective6detail29Sm90TmaWarpSpecializedAdapterINS1C_15DefaultEpilogueIaSI_SI_NS1B_6thread17LinearCombinationIaLi1EiiLNS1G_9ScaleType4KindE0ELNS_15FloatRoundStyleE2EaEENS1_15EpilogueDefaultEEEEEvvEEEEvNT_6ParamsE,"aw",@nobits
	.sectionflags	@""
	.align	16
	.zero		1024


//--------------------- .nv.shared.reserved.0     --------------------------
	.section	.nv.shared.reserved.0,"aw",@nobits
	.weak		__nv_reservedSMEM_offset_0_alias
	.size		__nv_reservedSMEM_offset_0_alias, 0, 0
	.other		__nv_reservedSMEM_offset_0_alias,@"STO_CUDA_RESERVED_SHARED STV_DEFAULT"
__nv_reservedSMEM_offset_0_alias:
	.zero		0


//--------------------- .nv.global                --------------------------
	.section	.nv.global,"aw",@nobits
.nv.global:
	.type		_ZN40_INTERNAL_a506ba4c_4_k_cu_692316b4_300014cute1_E,@object
	.size		_ZN40_INTERNAL_a506ba4c_4_k_cu_692316b4_300014cute1_E,(_ZN40_INTERNAL_a506ba4c_4_k_cu_692316b4_300014cuda3std3__45__cpo6cbeginE - _ZN40_INTERNAL_a506ba4c_4_k_cu_692316b4_300014cute1_E)
_ZN40_INTERNAL_a506ba4c_4_k_cu_692316b4_300014cute1_E:
	.zero		1
	.type		_ZN40_INTERNAL_a506ba4c_4_k_cu_692316b4_300014cuda3std3__45__cpo6cbeginE,@object
	.size		_ZN40_INTERNAL_a506ba4c_4_k_cu_692316b4_300014cuda3std3__45__cpo6cbeginE,(_ZN40_INTERNAL_a506ba4c_4_k_cu_692316b4_300014cuda3std3__48in_placeE - _ZN40_INTERNAL_a506ba4c_4_k_cu_692316b4_300014cuda3std3__45__cpo6cbeginE)
_ZN40_INTERNAL_a506ba4c_4_k_cu_692316b4_300014cuda3std3__45__cpo6cbeginE:
	.zero		1
	.type		_ZN40_INTERNAL_a506ba4c_4_k_cu_692316b4_300014cuda3std3__48in_placeE,@object
	.size		_ZN40_INTERNAL_a506ba4c_4_k_cu_692316b4_300014cuda3std3__48in_placeE,(_ZN40_INTERNAL_a506ba4c_4_k_cu_692316b4_300014cuda3std6ranges3__45__cpo9iter_moveE - _ZN40_INTERNAL_a506ba4c_4_k_cu_692316b4_300014cuda3std3__48in_placeE)
_ZN40_INTERNAL_a506ba4c_4_k_cu_692316b4_300014cuda3std3__48in_placeE:
	.zero		1
	.type		_ZN40_INTERNAL_a506ba4c_4_k_cu_692316b4_300014cuda3std6ranges3__45__cpo9iter_moveE,@object
	.size		_ZN40_INTERNAL_a506ba4c_4_k_cu_692316b4_300014cuda3std6ranges3__45__cpo9iter_moveE,(_ZN40_INTERNAL_a506ba4c_4_k_cu_692316b4_300014cuda3std3__45__cpo5beginE - _ZN40_INTERNAL_a506ba4c_4_k_cu_692316b4_300014cuda3std6ranges3__45__cpo9iter_moveE)
_ZN40_INTERNAL_a506ba4c_4_k_cu_692316b4_300014cuda3std6ranges3__45__cpo9iter_moveE:
	.zero		1
	.type		_ZN40_INTERNAL_a506ba4c_4_k_cu_692316b4_300014cuda3std3__45__cpo5beginE,@object
	.size		_ZN40_INTERNAL_a506ba4c_4_k_cu_692316b4_300014cuda3std3__45__cpo5beginE,(_ZN40_INTERNAL_a506ba4c_4_k_cu_692316b4_300014cuda3std3__442_GLOBAL__N__a506ba4c_4_k_cu_692316b4_300016ignoreE - _ZN40_INTERNAL_a506ba4c_4_k_cu_692316b4_300014cuda3std3__45__cpo5beginE)
_ZN40_INTERNAL_a506ba4c_4_k_cu_692316b4_300014cuda3std3__45__cpo5beginE:
	.zero		1
	.type		_ZN40_INTERNAL_a506ba4c_4_k_cu_692316b4_300014cuda3std3__442_GLOBAL__N__a506ba4c_4_k_cu_692316b4_300016ignoreE,@object
	.size		_ZN40_INTERNAL_a506ba4c_4_k_cu_692316b4_300014cuda3std3__442_GLOBAL__N__a506ba4c_4_k_cu_692316b4_300016ignoreE,(_ZN40_INTERNAL_a506ba4c_4_k_cu_692316b4_300014cute7productE - _ZN40_INTERNAL_a506ba4c_4_k_cu_692316b4_300014cuda3std3__442_GLOBAL__N__a506ba4c_4_k_cu_692316b4_300016ignoreE)
_ZN40_INTERNAL_a506ba4c_4_k_cu_692316b4_300014cuda3std3__442_GLOBAL__N__a506ba4c_4_k_cu_692316b4_300016ignoreE:
	.zero		1
	.type		_ZN40_INTERNAL_a506ba4c_4_k_cu_692316b4_300014cute7productE,@object
	.size		_ZN40_INTERNAL_a506ba4c_4_k_cu_692316b4_300014cute7productE,(_ZN40_INTERNAL_a506ba4c_4_k_cu_692316b4_300014cuda3std3__45__cpo3endE - _ZN40_INTERNAL_a506ba4c_4_k_cu_692316b4_300014cute7productE)
_ZN40_INTERNAL_a506ba4c_4_k_cu_692316b4_300014cute7productE:
	.zero		1
	.type		_ZN40_INTERNAL_a506ba4c_4_k_cu_692316b4_300014cuda3std3__45__cpo3endE,@object
	.size		_ZN40_INTERNAL_a506ba4c_4_k_cu_692316b4_300014cuda3std3__45__cpo3endE,(_ZN40_INTERNAL_a506ba4c_4_k_cu_692316b4_300014cuda3std3__419piecewise_constructE - _ZN40_INTERNAL_a506ba4c_4_k_cu_692316b4_300014cuda3std3__45__cpo3endE)
_ZN40_INTERNAL_a506ba4c_4_k_cu_692316b4_300014cuda3std3__45__cpo3endE:
	.zero		1
	.type		_ZN40_INTERNAL_a506ba4c_4_k_cu_692316b4_300014cuda3std3__419piecewise_constructE,@object
	.size		_ZN40_INTERNAL_a506ba4c_4_k_cu_692316b4_300014cuda3std3__419piecewise_constructE,(_ZN40_INTERNAL_a506ba4c_4_k_cu_692316b4_300014cuda3std3__45__cpo4cendE - _ZN40_INTERNAL_a506ba4c_4_k_cu_692316b4_300014cuda3std3__419piecewise_constructE)
_ZN40_INTERNAL_a506ba4c_4_k_cu_692316b4_300014cuda3std3__419piecewise_constructE:
	.zero		1
	.type		_ZN40_INTERNAL_a506ba4c_4_k_cu_692316b4_300014cuda3std3__45__cpo4cendE,@object
	.size		_ZN40_INTERNAL_a506ba4c_4_k_cu_692316b4_300014cuda3std3__45__cpo4cendE,(_ZN40_INTERNAL_a506ba4c_4_k_cu_692316b4_300014cuda3std6ranges3__45__cpo4swapE - _ZN40_INTERNAL_a506ba4c_4_k_cu_692316b4_300014cuda3std3__45__cpo4cendE)
_ZN40_INTERNAL_a506ba4c_4_k_cu_692316b4_300014cuda3std3__45__cpo4cendE:
	.zero		1
	.type		_ZN40_INTERNAL_a506ba4c_4_k_cu_692316b4_300014cuda3std6ranges3__45__cpo4swapE,@object
	.size		_ZN40_INTERNAL_a506ba4c_4_k_cu_692316b4_300014cuda3std6ranges3__45__cpo4swapE,(.L_8 - _ZN40_INTERNAL_a506ba4c_4_k_cu_692316b4_300014cuda3std6ranges3__45__cpo4swapE)
_ZN40_INTERNAL_a506ba4c_4_k_cu_692316b4_300014cuda3std6ranges3__45__cpo4swapE:
	.zero		1
.L_8:


//--------------------- .nv.constant0._ZN7cutlass13device_kernelINS_4gemm6kernel13GemmUniversalIN4cute5tupleIJiiiiEEENS1_10collective13CollectiveMmaINS1_34MainloopSm90TmaGmmaWarpSpecializedILi5ENS5_IJNS4_1CILi1EEESB_SB_EEENS1_35KernelTmaWarpSpecializedCooperativeEEENS5_IJNSA_ILi128EEESF_NSA_ILi32EEEEEEaNS5_IJlSB_lEEEaSI_NS4_8TiledMMAINS4_8MMA_AtomIJNS4_4SM904GMMA27MMA_64x128x32_S32S8S8_SS_TNEEEENS4_6LayoutINS5_IJNSA_ILi2EEESB_SB_EEENS5_IJSB_NSA_ILi0EEESS_EEEEENS5_IJNS4_10UnderscoreESV_SV_EEEEENS4_13SM90_TMA_LOADENS4_14ComposedLayoutINS4_7SwizzleILi1ELi4ELi3EEENS4_18smem_ptr_flag_bitsILi8EEENSP_INS5_IJNSA_ILi8EEESG_EEENS5_IJSG_SB_EEEEEEEvNS4_8identityESY_S18_vS19_EENS_8epilogue10collective6detail29Sm90TmaWarpSpecializedAdapterINS1C_15DefaultEpilogueIaSI_SI_NS1B_6thread17LinearCombinationIaLi1EiiLNS1G_9ScaleType4KindE0ELNS_15FloatRoundStyleE2EaEENS1_15EpilogueDefaultEEEEEvvEEEEvNT_6ParamsE --------------------------
	.section	.nv.constant0._ZN7cutlass13device_kernelINS_4gemm6kernel13GemmUniversalIN4cute5tupleIJiiiiEEENS1_10collective13CollectiveMmaINS1_34MainloopSm90TmaGmmaWarpSpecializedILi5ENS5_IJNS4_1CILi1EEESB_SB_EEENS1_35KernelTmaWarpSpecializedCooperativeEEENS5_IJNSA_ILi128EEESF_NSA_ILi32EEEEEEaNS5_IJlSB_lEEEaSI_NS4_8TiledMMAINS4_8MMA_AtomIJNS4_4SM904GMMA27MMA_64x128x32_S32S8S8_SS_TNEEEENS4_6LayoutINS5_IJNSA_ILi2EEESB_SB_EEENS5_IJSB_NSA_ILi0EEESS_EEEEENS5_IJNS4_10UnderscoreESV_SV_EEEEENS4_13SM90_TMA_LOADENS4_14ComposedLayoutINS4_7SwizzleILi1ELi4ELi3EEENS4_18smem_ptr_flag_bitsILi8EEENSP_INS5_IJNSA_ILi8EEESG_EEENS5_IJSG_SB_EEEEEEEvNS4_8identityESY_S18_vS19_EENS_8epilogue10collective6detail29Sm90TmaWarpSpecializedAdapterINS1C_15DefaultEpilogueIaSI_SI_NS1B_6thread17LinearCombinationIaLi1EiiLNS1G_9ScaleType4KindE0ELNS_15FloatRoundStyleE2EaEENS1_15EpilogueDefaultEEEEEvvEEEEvNT_6ParamsE,"a",@progbits
	.sectionflags	@""
	.align	4
.nv.constant0._ZN7cutlass13device_kernelINS_4gemm6kernel13GemmUniversalIN4cute5tupleIJiiiiEEENS1_10collective13CollectiveMmaINS1_34MainloopSm90TmaGmmaWarpSpecializedILi5ENS5_IJNS4_1CILi1EEESB_SB_EEENS1_35KernelTmaWarpSpecializedCooperativeEEENS5_IJNSA_ILi128EEESF_NSA_ILi32EEEEEEaNS5_IJlSB_lEEEaSI_NS4_8TiledMMAINS4_8MMA_AtomIJNS4_4SM904GMMA27MMA_64x128x32_S32S8S8_SS_TNEEEENS4_6LayoutINS5_IJNSA_ILi2EEESB_SB_EEENS5_IJSB_NSA_ILi0EEESS_EEEEENS5_IJNS4_10UnderscoreESV_SV_EEEEENS4_13SM90_TMA_LOADENS4_14ComposedLayoutINS4_7SwizzleILi1ELi4ELi3EEENS4_18smem_ptr_flag_bitsILi8EEENSP_INS5_IJNSA_ILi8EEESG_EEENS5_IJSG_SB_EEEEEEEvNS4_8identityESY_S18_vS19_EENS_8epilogue10collective6detail29Sm90TmaWarpSpecializedAdapterINS1C_15DefaultEpilogueIaSI_SI_NS1B_6thread17LinearCombinationIaLi1EiiLNS1G_9ScaleType4KindE0ELNS_15FloatRoundStyleE2EaEENS1_15EpilogueDefaultEEEEEvvEEEEvNT_6ParamsE:
	.zero		1664


//--------------------- SYMBOLS --------------------------

	.type		.nv.reservedSmem.offset0,@object
	.size		.nv.reservedSmem.offset0,0x4
	.type		__assertfail,@function
